//
// Generated by NVIDIA NVVM Compiler
//
// Compiler Build ID: CL-36424714
// Cuda compilation tools, release 13.0, V13.0.88
// Based on NVVM 20.0.0
//

.version 9.0
.target sm_100
.address_size 64

	// .globl	_Z15multiply_arraysPdS_S_
.func  (.param .b64 func_retval0) __internal_accurate_pow
(
	.param .b64 __internal_accurate_pow_param_0
)
;
.global .align 4 .u32 dev_rows;
.global .align 4 .u32 dev_columns;
.global .align 4 .u32 dev_sparse_count;
.global .align 8 .f64 dev_h;
.global .align 8 .f64 dev_norm;

.visible .entry _Z15multiply_arraysPdS_S_(
	.param .u64 .ptr .align 1 _Z15multiply_arraysPdS_S__param_0,
	.param .u64 .ptr .align 1 _Z15multiply_arraysPdS_S__param_1,
	.param .u64 .ptr .align 1 _Z15multiply_arraysPdS_S__param_2
)
{
	.reg .pred 	%p<5>;
	.reg .b32 	%r<35>;
	.reg .b64 	%rd<14>;
	.reg .b64 	%fd<7>;

	ld.param.u64 	%rd5, [_Z15multiply_arraysPdS_S__param_0];
	ld.param.u64 	%rd6, [_Z15multiply_arraysPdS_S__param_1];
	ld.param.u64 	%rd7, [_Z15multiply_arraysPdS_S__param_2];
	mov.u32 	%r20, %tid.x;
	mov.u32 	%r21, %ctaid.x;
	mov.u32 	%r1, %ntid.x;
	mad.lo.s32 	%r2, %r21, %r1, %r20;
	ld.global.u32 	%r33, [dev_sparse_count];
	setp.ge.s32 	%p1, %r2, %r33;
	@%p1 bra 	$L__BB0_7;
	mul.lo.s32 	%r30, %r2, 3;
	mov.u32 	%r22, %nctaid.x;
	mul.lo.s32 	%r23, %r22, %r1;
	mul.lo.s32 	%r5, %r23, 3;
	ld.global.u32 	%r34, [dev_columns];
	cvta.to.global.u64 	%rd1, %rd6;
	cvta.to.global.u64 	%rd2, %rd5;
	cvta.to.global.u64 	%rd3, %rd7;
$L__BB0_2:
	mul.wide.s32 	%rd8, %r30, 8;
	add.s64 	%rd9, %rd1, %rd8;
	ld.global.f64 	%fd2, [%rd9];
	cvt.rzi.s32.f64 	%r10, %fd2;
	ld.global.f64 	%fd3, [%rd9+8];
	cvt.rzi.s32.f64 	%r11, %fd3;
	add.s64 	%rd4, %rd9, 16;
	setp.lt.s32 	%p2, %r34, 1;
	@%p2 bra 	$L__BB0_6;
	ld.global.f64 	%fd1, [%rd4];
	mov.b32 	%r32, 0;
$L__BB0_4:
	mad.lo.s32 	%r25, %r34, %r11, %r32;
	mul.wide.s32 	%rd10, %r25, 8;
	add.s64 	%rd11, %rd2, %rd10;
	ld.global.f64 	%fd4, [%rd11];
	mul.f64 	%fd5, %fd1, %fd4;
	mad.lo.s32 	%r26, %r34, %r10, %r32;
	mul.wide.s32 	%rd12, %r26, 8;
	add.s64 	%rd13, %rd3, %rd12;
	atom.global.add.f64 	%fd6, [%rd13], %fd5;
	add.s32 	%r32, %r32, 1;
	ld.global.u32 	%r34, [dev_columns];
	setp.lt.s32 	%p3, %r32, %r34;
	@%p3 bra 	$L__BB0_4;
	ld.global.u32 	%r33, [dev_sparse_count];
$L__BB0_6:
	add.s32 	%r30, %r30, %r5;
	mul.lo.s32 	%r27, %r33, 3;
	setp.lt.s32 	%p4, %r30, %r27;
	@%p4 bra 	$L__BB0_2;
$L__BB0_7:
	ret;

}
	// .globl	_Z15get_sum_per_rowPdS_
.visible .entry _Z15get_sum_per_rowPdS_(
	.param .u64 .ptr .align 1 _Z15get_sum_per_rowPdS__param_0,
	.param .u64 .ptr .align 1 _Z15get_sum_per_rowPdS__param_1
)
{
	.reg .pred 	%p<3>;
	.reg .b32 	%r<16>;
	.reg .b64 	%rd<9>;
	.reg .b64 	%fd<4>;

	ld.param.u64 	%rd3, [_Z15get_sum_per_rowPdS__param_0];
	ld.param.u64 	%rd4, [_Z15get_sum_per_rowPdS__param_1];
	mov.u32 	%r7, %tid.x;
	mov.u32 	%r8, %ctaid.x;
	mov.u32 	%r1, %ntid.x;
	mad.lo.s32 	%r2, %r8, %r1, %r7;
	ld.global.u32 	%r9, [dev_sparse_count];
	setp.ge.s32 	%p1, %r2, %r9;
	@%p1 bra 	$L__BB1_3;
	mul.lo.s32 	%r15, %r2, 3;
	mov.u32 	%r10, %nctaid.x;
	mul.lo.s32 	%r11, %r10, %r1;
	mul.lo.s32 	%r4, %r11, 3;
	cvta.to.global.u64 	%rd1, %rd3;
	cvta.to.global.u64 	%rd2, %rd4;
$L__BB1_2:
	mul.wide.s32 	%rd5, %r15, 8;
	add.s64 	%rd6, %rd1, %rd5;
	ld.global.f64 	%fd1, [%rd6];
	cvt.rzi.s32.f64 	%r12, %fd1;
	ld.global.f64 	%fd2, [%rd6+16];
	mul.wide.s32 	%rd7, %r12, 8;
	add.s64 	%rd8, %rd2, %rd7;
	atom.global.add.f64 	%fd3, [%rd8], %fd2;
	add.s32 	%r15, %r15, %r4;
	ld.global.u32 	%r13, [dev_sparse_count];
	mul.lo.s32 	%r14, %r13, 3;
	setp.lt.s32 	%p2, %r15, %r14;
	@%p2 bra 	$L__BB1_2;
$L__BB1_3:
	ret;

}
	// .globl	_Z10mean_shiftPdS_S_S_
.visible .entry _Z10mean_shiftPdS_S_S_(
	.param .u64 .ptr .align 1 _Z10mean_shiftPdS_S_S__param_0,
	.param .u64 .ptr .align 1 _Z10mean_shiftPdS_S_S__param_1,
	.param .u64 .ptr .align 1 _Z10mean_shiftPdS_S_S__param_2,
	.param .u64 .ptr .align 1 _Z10mean_shiftPdS_S_S__param_3
)
{
	.reg .pred 	%p<17>;
	.reg .b32 	%r<30>;
	.reg .b64 	%rd<17>;
	.reg .b64 	%fd<25>;

	ld.param.u64 	%rd7, [_Z10mean_shiftPdS_S_S__param_0];
	ld.param.u64 	%rd8, [_Z10mean_shiftPdS_S_S__param_1];
	ld.param.u64 	%rd9, [_Z10mean_shiftPdS_S_S__param_2];
	ld.param.u64 	%rd10, [_Z10mean_shiftPdS_S_S__param_3];
	cvta.to.global.u64 	%rd11, %rd10;
	mov.u32 	%r13, %tid.x;
	mov.u32 	%r14, %ctaid.x;
	mov.u32 	%r1, %ntid.x;
	mad.lo.s32 	%r29, %r14, %r1, %r13;
	ld.global.u32 	%r3, [dev_columns];
	mul.wide.s32 	%rd12, %r29, 8;
	add.s64 	%rd1, %rd11, %rd12;
	mov.b64 	%rd13, 0;
	st.global.u64 	[%rd1], %rd13;
	mov.b32 	%r15, 0;
	st.global.u32 	[dev_sparse_count], %r15;
	ld.global.u32 	%r16, [dev_rows];
	mul.lo.s32 	%r4, %r3, %r16;
	setp.ge.s32 	%p2, %r29, %r4;
	@%p2 bra 	$L__BB2_8;
	mov.f64 	%fd7, 0d4000000000000000;
	{
	.reg .b32 %temp; 
	mov.b64 	{%temp, %r5}, %fd7;
	}
	and.b32  	%r6, %r5, 2146435072;
	setp.eq.s32 	%p3, %r6, 1062207488;
	setp.lt.s32 	%p4, %r5, 0;
	selp.b32 	%r7, 0, 2146435072, %p4;
	and.b32  	%r17, %r5, 2147483647;
	setp.ne.s32 	%p5, %r17, 1071644672;
	and.pred  	%p1, %p3, %p5;
	or.b32  	%r8, %r7, -2147483648;
	mov.u32 	%r18, %nctaid.x;
	mul.lo.s32 	%r9, %r18, %r1;
	cvta.to.global.u64 	%rd2, %rd7;
	cvta.to.global.u64 	%rd3, %rd8;
	cvta.to.global.u64 	%rd4, %rd9;
	selp.b32 	%r26, %r8, %r7, %p1;
$L__BB2_2:
	div.s32 	%r19, %r29, %r3;
	mul.wide.s32 	%rd14, %r29, 8;
	add.s64 	%rd5, %rd2, %rd14;
	ld.global.f64 	%fd8, [%rd5];
	mul.wide.s32 	%rd15, %r19, 8;
	add.s64 	%rd16, %rd3, %rd15;
	ld.global.f64 	%fd9, [%rd16];
	div.rn.f64 	%fd10, %fd8, %fd9;
	st.global.f64 	[%rd5], %fd10;
	add.s64 	%rd6, %rd4, %rd14;
	ld.global.f64 	%fd11, [%rd6];
	sub.f64 	%fd1, %fd10, %fd11;
	{
	.reg .b32 %temp; 
	mov.b64 	{%temp, %r11}, %fd1;
	}
	abs.f64 	%fd2, %fd1;
	{ // callseq 0, 0
	.param .b64 param0;
	st.param.f64 	[param0], %fd2;
	.param .b64 retval0;
	call.uni (retval0), 
	__internal_accurate_pow, 
	(
	param0
	);
	ld.param.f64 	%fd12, [retval0];
	} // callseq 0
	setp.lt.s32 	%p9, %r11, 0;
	neg.f64 	%fd14, %fd12;
	selp.f64 	%fd15, %fd14, %fd12, %p3;
	selp.f64 	%fd16, %fd15, %fd12, %p9;
	setp.eq.f64 	%p10, %fd1, 0d0000000000000000;
	selp.b32 	%r20, %r11, 0, %p3;
	or.b32  	%r21, %r20, 2146435072;
	selp.b32 	%r22, %r21, %r20, %p4;
	mov.b32 	%r23, 0;
	mov.b64 	%fd17, {%r23, %r22};
	selp.f64 	%fd24, %fd17, %fd16, %p10;
	add.f64 	%fd18, %fd1, 0d4000000000000000;
	{
	.reg .b32 %temp; 
	mov.b64 	{%temp, %r24}, %fd18;
	}
	and.b32  	%r25, %r24, 2146435072;
	setp.ne.s32 	%p11, %r25, 2146435072;
	@%p11 bra 	$L__BB2_7;
	setp.num.f64 	%p12, %fd1, %fd1;
	@%p12 bra 	$L__BB2_5;
	mov.f64 	%fd19, 0d4000000000000000;
	add.rn.f64 	%fd24, %fd1, %fd19;
	bra.uni 	$L__BB2_7;
$L__BB2_5:
	setp.neu.f64 	%p13, %fd2, 0d7FF0000000000000;
	@%p13 bra 	$L__BB2_7;
	setp.lt.s32 	%p14, %r11, 0;
	selp.b32 	%r27, %r26, %r7, %p14;
	mov.b32 	%r28, 0;
	mov.b64 	%fd24, {%r28, %r27};
$L__BB2_7:
	setp.eq.f64 	%p15, %fd1, 0d3FF0000000000000;
	selp.f64 	%fd20, 0d3FF0000000000000, %fd24, %p15;
	ld.global.f64 	%fd21, [%rd1];
	add.f64 	%fd22, %fd21, %fd20;
	st.global.f64 	[%rd1], %fd22;
	ld.global.f64 	%fd23, [%rd5];
	st.global.f64 	[%rd6], %fd23;
	add.s32 	%r29, %r29, %r9;
	setp.lt.s32 	%p16, %r29, %r4;
	@%p16 bra 	$L__BB2_2;
$L__BB2_8:
	ret;

}
	// .globl	_Z13compute_normsPdS_
.visible .entry _Z13compute_normsPdS_(
	.param .u64 .ptr .align 1 _Z13compute_normsPdS__param_0,
	.param .u64 .ptr .align 1 _Z13compute_normsPdS__param_1
)
{
	.reg .pred 	%p<9>;
	.reg .b32 	%r<29>;
	.reg .b64 	%rd<13>;
	.reg .b64 	%fd<5>;

	ld.param.u64 	%rd3, [_Z13compute_normsPdS__param_0];
	ld.param.u64 	%rd2, [_Z13compute_normsPdS__param_1];
	cvta.to.global.u64 	%rd1, %rd3;
	mov.u32 	%r16, %tid.x;
	mov.u32 	%r1, %ctaid.x;
	mov.u32 	%r2, %ntid.x;
	mul.lo.s32 	%r3, %r1, %r2;
	add.s32 	%r17, %r3, %r16;
	shl.b32 	%r28, %r17, 1;
	shr.s32 	%r5, %r28, 1;
	mov.u32 	%r18, %nctaid.x;
	add.s32 	%r19, %r3, %r2;
	shl.b32 	%r20, %r19, 1;
	add.s32 	%r6, %r20, -1;
	mul.lo.s32 	%r21, %r2, %r18;
	shl.b32 	%r22, %r21, 1;
	setp.ge.s32 	%p1, %r28, %r22;
	@%p1 bra 	$L__BB3_6;
	setp.ge.s32 	%p2, %r28, %r6;
	@%p2 bra 	$L__BB3_4;
	add.s32 	%r25, %r28, 1;
	sub.s32 	%r8, %r5, %r3;
	mov.b32 	%r26, 1;
$L__BB3_3:
	mul.wide.s32 	%rd4, %r25, 8;
	add.s64 	%rd5, %rd1, %rd4;
	ld.global.f64 	%fd1, [%rd5];
	mul.wide.s32 	%rd6, %r28, 8;
	add.s64 	%rd7, %rd1, %rd6;
	ld.global.f64 	%fd2, [%rd7];
	add.f64 	%fd3, %fd1, %fd2;
	st.global.f64 	[%rd7], %fd3;
	shl.b32 	%r12, %r26, 1;
	mad.lo.s32 	%r28, %r12, %r8, %r28;
	bar.sync 	0;
	setp.lt.u32 	%p3, %r26, %r2;
	setp.lt.s32 	%p4, %r28, %r6;
	and.pred  	%p5, %p3, %p4;
	add.s32 	%r25, %r12, %r28;
	setp.le.s32 	%p6, %r25, %r6;
	and.pred  	%p7, %p5, %p6;
	mov.u32 	%r26, %r12;
	@%p7 bra 	$L__BB3_3;
$L__BB3_4:
	rem.u32 	%r24, %r5, %r2;
	setp.ne.s32 	%p8, %r24, 0;
	@%p8 bra 	$L__BB3_6;
	mul.wide.s32 	%rd8, %r28, 8;
	add.s64 	%rd9, %rd1, %rd8;
	ld.global.f64 	%fd4, [%rd9];
	cvta.to.global.u64 	%rd10, %rd2;
	mul.wide.u32 	%rd11, %r1, 8;
	add.s64 	%rd12, %rd10, %rd11;
	st.global.f64 	[%rd12], %fd4;
$L__BB3_6:
	ret;

}
	// .globl	_Z7get_expPdS_S_
.visible .entry _Z7get_expPdS_S_(
	.param .u64 .ptr .align 1 _Z7get_expPdS_S__param_0,
	.param .u64 .ptr .align 1 _Z7get_expPdS_S__param_1,
	.param .u64 .ptr .align 1 _Z7get_expPdS_S__param_2
)
{
	.reg .pred 	%p<39>;
	.reg .b32 	%r<138>;
	.reg .b32 	%f<11>;
	.reg .b64 	%rd<129>;
	.reg .b64 	%fd<172>;

	ld.param.u64 	%rd38, [_Z7get_expPdS_S__param_0];
	ld.param.u64 	%rd39, [_Z7get_expPdS_S__param_1];
	ld.param.u64 	%rd40, [_Z7get_expPdS_S__param_2];
	cvta.to.global.u64 	%rd1, %rd40;
	cvta.to.global.u64 	%rd2, %rd38;
	cvta.to.global.u64 	%rd3, %rd39;
	ld.global.f64 	%fd37, [dev_h];
	mul.f64 	%fd1, %fd37, %fd37;
	mov.u32 	%r24, %tid.x;
	mov.u32 	%r25, %ctaid.x;
	mov.u32 	%r1, %ntid.x;
	mad.lo.s32 	%r26, %r25, %r1, %r24;
	cvt.u64.u32 	%rd126, %r26;
	ld.global.u32 	%r2, [dev_rows];
	cvt.s64.s32 	%rd5, %r2;
	shr.s32 	%r27, %r2, 31;
	shr.u32 	%r28, %r27, 30;
	add.s32 	%r29, %r2, %r28;
	shr.s32 	%r30, %r29, 2;
	cvt.s64.s32 	%rd6, %r30;
	and.b64  	%rd41, %rd6, -4294967296;
	setp.ne.s64 	%p1, %rd41, 0;
	@%p1 bra 	$L__BB4_2;
	cvt.u32.u64 	%r31, %rd6;
	cvt.u32.u64 	%r32, %rd126;
	div.u32 	%r33, %r32, %r31;
	mul.lo.s32 	%r34, %r33, %r31;
	sub.s32 	%r35, %r32, %r34;
	cvt.u64.u32 	%rd120, %r33;
	cvt.u64.u32 	%rd118, %r35;
	bra.uni 	$L__BB4_3;
$L__BB4_2:
	div.s64 	%rd120, %rd126, %rd6;
	mul.lo.s64 	%rd42, %rd120, %rd6;
	sub.s64 	%rd118, %rd126, %rd42;
$L__BB4_3:
	shl.b64 	%rd124, %rd118, 2;
	max.s64 	%rd44, %rd120, %rd124;
	setp.ge.s64 	%p2, %rd44, %rd5;
	@%p2 bra 	$L__BB4_54;
	ld.global.u32 	%r3, [dev_columns];
	setp.gt.s32 	%p3, %r3, 0;
	add.f64 	%fd2, %fd1, %fd1;
	mov.u32 	%r36, %nctaid.x;
	mul.lo.s32 	%r37, %r1, %r36;
	cvt.u64.u32 	%rd14, %r37;
	@%p3 bra 	$L__BB4_16;
	mov.f64 	%fd38, 0d8000000000000000;
	div.rn.f64 	%fd39, %fd38, %fd2;
	fma.rn.f64 	%fd40, %fd39, 0d3FF71547652B82FE, 0d4338000000000000;
	{
	.reg .b32 %temp; 
	mov.b64 	{%r38, %temp}, %fd40;
	}
	mov.f64 	%fd41, 0dC338000000000000;
	add.rn.f64 	%fd42, %fd40, %fd41;
	fma.rn.f64 	%fd43, %fd42, 0dBFE62E42FEFA39EF, %fd39;
	fma.rn.f64 	%fd44, %fd42, 0dBC7ABC9E3B39803F, %fd43;
	fma.rn.f64 	%fd45, %fd44, 0d3E5ADE1569CE2BDF, 0d3E928AF3FCA213EA;
	fma.rn.f64 	%fd46, %fd45, %fd44, 0d3EC71DEE62401315;
	fma.rn.f64 	%fd47, %fd46, %fd44, 0d3EFA01997C89EB71;
	fma.rn.f64 	%fd48, %fd47, %fd44, 0d3F2A01A014761F65;
	fma.rn.f64 	%fd49, %fd48, %fd44, 0d3F56C16C1852B7AF;
	fma.rn.f64 	%fd50, %fd49, %fd44, 0d3F81111111122322;
	fma.rn.f64 	%fd51, %fd50, %fd44, 0d3FA55555555502A1;
	fma.rn.f64 	%fd52, %fd51, %fd44, 0d3FC5555555555511;
	fma.rn.f64 	%fd53, %fd52, %fd44, 0d3FE000000000000B;
	fma.rn.f64 	%fd54, %fd53, %fd44, 0d3FF0000000000000;
	fma.rn.f64 	%fd55, %fd54, %fd44, 0d3FF0000000000000;
	{
	.reg .b32 %temp; 
	mov.b64 	{%r39, %temp}, %fd55;
	}
	{
	.reg .b32 %temp; 
	mov.b64 	{%temp, %r40}, %fd55;
	}
	shl.b32 	%r41, %r38, 20;
	add.s32 	%r42, %r41, %r40;
	mov.b64 	%fd3, {%r39, %r42};
	{
	.reg .b32 %temp; 
	mov.b64 	{%temp, %r43}, %fd39;
	}
	mov.b32 	%f6, %r43;
	abs.f32 	%f1, %f6;
	setp.lt.f64 	%p4, %fd39, 0d0000000000000000;
	add.f64 	%fd56, %fd39, 0d7FF0000000000000;
	selp.f64 	%fd4, 0d0000000000000000, %fd56, %p4;
	shr.u32 	%r44, %r38, 31;
	add.s32 	%r45, %r38, %r44;
	shr.s32 	%r46, %r45, 1;
	shl.b32 	%r47, %r46, 20;
	add.s32 	%r48, %r40, %r47;
	mov.b64 	%fd57, {%r39, %r48};
	sub.s32 	%r49, %r38, %r46;
	shl.b32 	%r50, %r49, 20;
	add.s32 	%r51, %r50, 1072693248;
	mov.b32 	%r52, 0;
	mov.b64 	%fd58, {%r52, %r51};
	mul.f64 	%fd5, %fd58, %fd57;
$L__BB4_6:
	setp.geu.f32 	%p5, %f1, 0f40874800;
	setp.lt.f32 	%p6, %f1, 0f4086232B;
	cvt.rn.f64.s64 	%fd35, %rd120;
	selp.f64 	%fd59, %fd4, %fd5, %p5;
	selp.f64 	%fd36, %fd3, %fd59, %p6;
	setp.eq.f64 	%p7, %fd36, 0d0000000000000000;
	@%p7 bra 	$L__BB4_8;
	atom.global.add.u32 	%r53, [dev_sparse_count], 1;
	mul.lo.s32 	%r54, %r53, 3;
	mul.wide.s32 	%rd45, %r54, 8;
	add.s64 	%rd46, %rd1, %rd45;
	st.global.f64 	[%rd46], %fd35;
	cvt.rn.f64.s64 	%fd60, %rd124;
	st.global.f64 	[%rd46+8], %fd60;
	st.global.f64 	[%rd46+16], %fd36;
$L__BB4_8:
	setp.eq.f64 	%p8, %fd36, 0d0000000000000000;
	@%p8 bra 	$L__BB4_10;
	add.s64 	%rd47, %rd124, 1;
	atom.global.add.u32 	%r55, [dev_sparse_count], 1;
	mul.lo.s32 	%r56, %r55, 3;
	mul.wide.s32 	%rd48, %r56, 8;
	add.s64 	%rd49, %rd1, %rd48;
	st.global.f64 	[%rd49], %fd35;
	cvt.rn.f64.s64 	%fd61, %rd47;
	st.global.f64 	[%rd49+8], %fd61;
	st.global.f64 	[%rd49+16], %fd36;
$L__BB4_10:
	setp.eq.f64 	%p9, %fd36, 0d0000000000000000;
	@%p9 bra 	$L__BB4_12;
	add.s64 	%rd50, %rd124, 2;
	atom.global.add.u32 	%r57, [dev_sparse_count], 1;
	mul.lo.s32 	%r58, %r57, 3;
	mul.wide.s32 	%rd51, %r58, 8;
	add.s64 	%rd52, %rd1, %rd51;
	st.global.f64 	[%rd52], %fd35;
	cvt.rn.f64.s64 	%fd62, %rd50;
	st.global.f64 	[%rd52+8], %fd62;
	st.global.f64 	[%rd52+16], %fd36;
$L__BB4_12:
	setp.eq.f64 	%p10, %fd36, 0d0000000000000000;
	@%p10 bra 	$L__BB4_14;
	add.s64 	%rd53, %rd124, 3;
	atom.global.add.u32 	%r59, [dev_sparse_count], 1;
	mul.lo.s32 	%r60, %r59, 3;
	mul.wide.s32 	%rd54, %r60, 8;
	add.s64 	%rd55, %rd1, %rd54;
	st.global.f64 	[%rd55], %fd35;
	cvt.rn.f64.s64 	%fd63, %rd53;
	st.global.f64 	[%rd55+8], %fd63;
	st.global.f64 	[%rd55+16], %fd36;
$L__BB4_14:
	add.s64 	%rd126, %rd126, %rd14;
	or.b64  	%rd56, %rd126, %rd6;
	and.b64  	%rd57, %rd56, -4294967296;
	setp.ne.s64 	%p11, %rd57, 0;
	@%p11 bra 	$L__BB4_52;
	cvt.u32.u64 	%r61, %rd6;
	cvt.u32.u64 	%r62, %rd126;
	div.u32 	%r63, %r62, %r61;
	mul.lo.s32 	%r64, %r63, %r61;
	sub.s32 	%r65, %r62, %r64;
	cvt.u64.u32 	%rd120, %r63;
	cvt.u64.u32 	%rd128, %r65;
	bra.uni 	$L__BB4_53;
$L__BB4_16:
	cvt.s64.s32 	%rd61, %r3;
	mul.lo.s64 	%rd18, %rd120, %rd61;
	cvt.rn.f64.s64 	%fd6, %rd120;
	mov.f64 	%fd164, 0d0000000000000000;
	mov.b32 	%r134, 0;
$L__BB4_17:
	cvt.u64.u32 	%rd62, %r134;
	add.s64 	%rd63, %rd18, %rd62;
	shl.b64 	%rd64, %rd63, 3;
	add.s64 	%rd65, %rd3, %rd64;
	ld.global.f64 	%fd65, [%rd65];
	cvt.s64.s32 	%rd66, %r3;
	mad.lo.s64 	%rd67, %rd124, %rd66, %rd62;
	shl.b64 	%rd68, %rd67, 3;
	add.s64 	%rd69, %rd2, %rd68;
	ld.global.f64 	%fd66, [%rd69];
	sub.f64 	%fd67, %fd65, %fd66;
	fma.rn.f64 	%fd164, %fd67, %fd67, %fd164;
	setp.gt.f64 	%p13, %fd164, %fd1;
	@%p13 bra 	$L__BB4_24;
	add.s32 	%r134, %r134, 1;
	setp.ne.s32 	%p14, %r134, %r3;
	@%p14 bra 	$L__BB4_17;
	neg.f64 	%fd68, %fd164;
	div.rn.f64 	%fd9, %fd68, %fd2;
	fma.rn.f64 	%fd69, %fd9, 0d3FF71547652B82FE, 0d4338000000000000;
	{
	.reg .b32 %temp; 
	mov.b64 	{%r6, %temp}, %fd69;
	}
	mov.f64 	%fd70, 0dC338000000000000;
	add.rn.f64 	%fd71, %fd69, %fd70;
	fma.rn.f64 	%fd72, %fd71, 0dBFE62E42FEFA39EF, %fd9;
	fma.rn.f64 	%fd73, %fd71, 0dBC7ABC9E3B39803F, %fd72;
	fma.rn.f64 	%fd74, %fd73, 0d3E5ADE1569CE2BDF, 0d3E928AF3FCA213EA;
	fma.rn.f64 	%fd75, %fd74, %fd73, 0d3EC71DEE62401315;
	fma.rn.f64 	%fd76, %fd75, %fd73, 0d3EFA01997C89EB71;
	fma.rn.f64 	%fd77, %fd76, %fd73, 0d3F2A01A014761F65;
	fma.rn.f64 	%fd78, %fd77, %fd73, 0d3F56C16C1852B7AF;
	fma.rn.f64 	%fd79, %fd78, %fd73, 0d3F81111111122322;
	fma.rn.f64 	%fd80, %fd79, %fd73, 0d3FA55555555502A1;
	fma.rn.f64 	%fd81, %fd80, %fd73, 0d3FC5555555555511;
	fma.rn.f64 	%fd82, %fd81, %fd73, 0d3FE000000000000B;
	fma.rn.f64 	%fd83, %fd82, %fd73, 0d3FF0000000000000;
	fma.rn.f64 	%fd84, %fd83, %fd73, 0d3FF0000000000000;
	{
	.reg .b32 %temp; 
	mov.b64 	{%r7, %temp}, %fd84;
	}
	{
	.reg .b32 %temp; 
	mov.b64 	{%temp, %r8}, %fd84;
	}
	shl.b32 	%r67, %r6, 20;
	add.s32 	%r68, %r67, %r8;
	mov.b64 	%fd165, {%r7, %r68};
	{
	.reg .b32 %temp; 
	mov.b64 	{%temp, %r69}, %fd9;
	}
	mov.b32 	%f7, %r69;
	abs.f32 	%f2, %f7;
	setp.lt.f32 	%p15, %f2, 0f4086232B;
	@%p15 bra 	$L__BB4_22;
	setp.lt.f64 	%p16, %fd9, 0d0000000000000000;
	add.f64 	%fd85, %fd9, 0d7FF0000000000000;
	selp.f64 	%fd165, 0d0000000000000000, %fd85, %p16;
	setp.geu.f32 	%p17, %f2, 0f40874800;
	@%p17 bra 	$L__BB4_22;
	shr.u32 	%r70, %r6, 31;
	add.s32 	%r71, %r6, %r70;
	shr.s32 	%r72, %r71, 1;
	shl.b32 	%r73, %r72, 20;
	add.s32 	%r74, %r8, %r73;
	mov.b64 	%fd86, {%r7, %r74};
	sub.s32 	%r75, %r6, %r72;
	shl.b32 	%r76, %r75, 20;
	add.s32 	%r77, %r76, 1072693248;
	mov.b32 	%r78, 0;
	mov.b64 	%fd87, {%r78, %r77};
	mul.f64 	%fd165, %fd87, %fd86;
$L__BB4_22:
	setp.eq.f64 	%p18, %fd165, 0d0000000000000000;
	@%p18 bra 	$L__BB4_24;
	atom.global.add.u32 	%r79, [dev_sparse_count], 1;
	mul.lo.s32 	%r80, %r79, 3;
	mul.wide.s32 	%rd70, %r80, 8;
	add.s64 	%rd71, %rd1, %rd70;
	st.global.f64 	[%rd71], %fd6;
	cvt.rn.f64.s64 	%fd88, %rd124;
	st.global.f64 	[%rd71+8], %fd88;
	st.global.f64 	[%rd71+16], %fd165;
$L__BB4_24:
	mov.f64 	%fd166, 0d0000000000000000;
	mov.b32 	%r135, 0;
$L__BB4_25:
	cvt.u64.u32 	%rd72, %r135;
	add.s64 	%rd73, %rd18, %rd72;
	shl.b64 	%rd74, %rd73, 3;
	add.s64 	%rd75, %rd3, %rd74;
	ld.global.f64 	%fd90, [%rd75];
	cvt.s64.s32 	%rd76, %r3;
	mad.lo.s64 	%rd77, %rd124, %rd76, %rd76;
	add.s64 	%rd78, %rd77, %rd72;
	shl.b64 	%rd79, %rd78, 3;
	add.s64 	%rd80, %rd2, %rd79;
	ld.global.f64 	%fd91, [%rd80];
	sub.f64 	%fd92, %fd90, %fd91;
	fma.rn.f64 	%fd166, %fd92, %fd92, %fd166;
	setp.gt.f64 	%p19, %fd166, %fd1;
	@%p19 bra 	$L__BB4_32;
	add.s32 	%r135, %r135, 1;
	setp.ne.s32 	%p20, %r135, %r3;
	@%p20 bra 	$L__BB4_25;
	neg.f64 	%fd93, %fd166;
	div.rn.f64 	%fd16, %fd93, %fd2;
	fma.rn.f64 	%fd94, %fd16, 0d3FF71547652B82FE, 0d4338000000000000;
	{
	.reg .b32 %temp; 
	mov.b64 	{%r11, %temp}, %fd94;
	}
	mov.f64 	%fd95, 0dC338000000000000;
	add.rn.f64 	%fd96, %fd94, %fd95;
	fma.rn.f64 	%fd97, %fd96, 0dBFE62E42FEFA39EF, %fd16;
	fma.rn.f64 	%fd98, %fd96, 0dBC7ABC9E3B39803F, %fd97;
	fma.rn.f64 	%fd99, %fd98, 0d3E5ADE1569CE2BDF, 0d3E928AF3FCA213EA;
	fma.rn.f64 	%fd100, %fd99, %fd98, 0d3EC71DEE62401315;
	fma.rn.f64 	%fd101, %fd100, %fd98, 0d3EFA01997C89EB71;
	fma.rn.f64 	%fd102, %fd101, %fd98, 0d3F2A01A014761F65;
	fma.rn.f64 	%fd103, %fd102, %fd98, 0d3F56C16C1852B7AF;
	fma.rn.f64 	%fd104, %fd103, %fd98, 0d3F81111111122322;
	fma.rn.f64 	%fd105, %fd104, %fd98, 0d3FA55555555502A1;
	fma.rn.f64 	%fd106, %fd105, %fd98, 0d3FC5555555555511;
	fma.rn.f64 	%fd107, %fd106, %fd98, 0d3FE000000000000B;
	fma.rn.f64 	%fd108, %fd107, %fd98, 0d3FF0000000000000;
	fma.rn.f64 	%fd109, %fd108, %fd98, 0d3FF0000000000000;
	{
	.reg .b32 %temp; 
	mov.b64 	{%r12, %temp}, %fd109;
	}
	{
	.reg .b32 %temp; 
	mov.b64 	{%temp, %r13}, %fd109;
	}
	shl.b32 	%r82, %r11, 20;
	add.s32 	%r83, %r82, %r13;
	mov.b64 	%fd167, {%r12, %r83};
	{
	.reg .b32 %temp; 
	mov.b64 	{%temp, %r84}, %fd16;
	}
	mov.b32 	%f8, %r84;
	abs.f32 	%f3, %f8;
	setp.lt.f32 	%p21, %f3, 0f4086232B;
	@%p21 bra 	$L__BB4_30;
	setp.lt.f64 	%p22, %fd16, 0d0000000000000000;
	add.f64 	%fd110, %fd16, 0d7FF0000000000000;
	selp.f64 	%fd167, 0d0000000000000000, %fd110, %p22;
	setp.geu.f32 	%p23, %f3, 0f40874800;
	@%p23 bra 	$L__BB4_30;
	shr.u32 	%r85, %r11, 31;
	add.s32 	%r86, %r11, %r85;
	shr.s32 	%r87, %r86, 1;
	shl.b32 	%r88, %r87, 20;
	add.s32 	%r89, %r13, %r88;
	mov.b64 	%fd111, {%r12, %r89};
	sub.s32 	%r90, %r11, %r87;
	shl.b32 	%r91, %r90, 20;
	add.s32 	%r92, %r91, 1072693248;
	mov.b32 	%r93, 0;
	mov.b64 	%fd112, {%r93, %r92};
	mul.f64 	%fd167, %fd112, %fd111;
$L__BB4_30:
	setp.eq.f64 	%p24, %fd167, 0d0000000000000000;
	@%p24 bra 	$L__BB4_32;
	atom.global.add.u32 	%r94, [dev_sparse_count], 1;
	mul.lo.s32 	%r95, %r94, 3;
	mul.wide.s32 	%rd81, %r95, 8;
	add.s64 	%rd82, %rd1, %rd81;
	st.global.f64 	[%rd82], %fd6;
	add.s64 	%rd83, %rd124, 1;
	cvt.rn.f64.s64 	%fd113, %rd83;
	st.global.f64 	[%rd82+8], %fd113;
	st.global.f64 	[%rd82+16], %fd167;
$L__BB4_32:
	mov.f64 	%fd168, 0d0000000000000000;
	mov.b32 	%r136, 0;
$L__BB4_33:
	cvt.u64.u32 	%rd84, %r136;
	add.s64 	%rd85, %rd18, %rd84;
	shl.b64 	%rd86, %rd85, 3;
	add.s64 	%rd87, %rd3, %rd86;
	ld.global.f64 	%fd115, [%rd87];
	cvt.s64.s32 	%rd88, %r3;
	mad.lo.s64 	%rd89, %rd124, %rd88, %rd88;
	add.s64 	%rd90, %rd89, %rd88;
	add.s64 	%rd91, %rd90, %rd84;
	shl.b64 	%rd92, %rd91, 3;
	add.s64 	%rd93, %rd2, %rd92;
	ld.global.f64 	%fd116, [%rd93];
	sub.f64 	%fd117, %fd115, %fd116;
	fma.rn.f64 	%fd168, %fd117, %fd117, %fd168;
	setp.gt.f64 	%p25, %fd168, %fd1;
	@%p25 bra 	$L__BB4_40;
	add.s32 	%r136, %r136, 1;
	setp.ne.s32 	%p26, %r136, %r3;
	@%p26 bra 	$L__BB4_33;
	neg.f64 	%fd118, %fd168;
	div.rn.f64 	%fd23, %fd118, %fd2;
	fma.rn.f64 	%fd119, %fd23, 0d3FF71547652B82FE, 0d4338000000000000;
	{
	.reg .b32 %temp; 
	mov.b64 	{%r16, %temp}, %fd119;
	}
	mov.f64 	%fd120, 0dC338000000000000;
	add.rn.f64 	%fd121, %fd119, %fd120;
	fma.rn.f64 	%fd122, %fd121, 0dBFE62E42FEFA39EF, %fd23;
	fma.rn.f64 	%fd123, %fd121, 0dBC7ABC9E3B39803F, %fd122;
	fma.rn.f64 	%fd124, %fd123, 0d3E5ADE1569CE2BDF, 0d3E928AF3FCA213EA;
	fma.rn.f64 	%fd125, %fd124, %fd123, 0d3EC71DEE62401315;
	fma.rn.f64 	%fd126, %fd125, %fd123, 0d3EFA01997C89EB71;
	fma.rn.f64 	%fd127, %fd126, %fd123, 0d3F2A01A014761F65;
	fma.rn.f64 	%fd128, %fd127, %fd123, 0d3F56C16C1852B7AF;
	fma.rn.f64 	%fd129, %fd128, %fd123, 0d3F81111111122322;
	fma.rn.f64 	%fd130, %fd129, %fd123, 0d3FA55555555502A1;
	fma.rn.f64 	%fd131, %fd130, %fd123, 0d3FC5555555555511;
	fma.rn.f64 	%fd132, %fd131, %fd123, 0d3FE000000000000B;
	fma.rn.f64 	%fd133, %fd132, %fd123, 0d3FF0000000000000;
	fma.rn.f64 	%fd134, %fd133, %fd123, 0d3FF0000000000000;
	{
	.reg .b32 %temp; 
	mov.b64 	{%r17, %temp}, %fd134;
	}
	{
	.reg .b32 %temp; 
	mov.b64 	{%temp, %r18}, %fd134;
	}
	shl.b32 	%r97, %r16, 20;
	add.s32 	%r98, %r97, %r18;
	mov.b64 	%fd169, {%r17, %r98};
	{
	.reg .b32 %temp; 
	mov.b64 	{%temp, %r99}, %fd23;
	}
	mov.b32 	%f9, %r99;
	abs.f32 	%f4, %f9;
	setp.lt.f32 	%p27, %f4, 0f4086232B;
	@%p27 bra 	$L__BB4_38;
	setp.lt.f64 	%p28, %fd23, 0d0000000000000000;
	add.f64 	%fd135, %fd23, 0d7FF0000000000000;
	selp.f64 	%fd169, 0d0000000000000000, %fd135, %p28;
	setp.geu.f32 	%p29, %f4, 0f40874800;
	@%p29 bra 	$L__BB4_38;
	shr.u32 	%r100, %r16, 31;
	add.s32 	%r101, %r16, %r100;
	shr.s32 	%r102, %r101, 1;
	shl.b32 	%r103, %r102, 20;
	add.s32 	%r104, %r18, %r103;
	mov.b64 	%fd136, {%r17, %r104};
	sub.s32 	%r105, %r16, %r102;
	shl.b32 	%r106, %r105, 20;
	add.s32 	%r107, %r106, 1072693248;
	mov.b32 	%r108, 0;
	mov.b64 	%fd137, {%r108, %r107};
	mul.f64 	%fd169, %fd137, %fd136;
$L__BB4_38:
	setp.eq.f64 	%p30, %fd169, 0d0000000000000000;
	@%p30 bra 	$L__BB4_40;
	atom.global.add.u32 	%r109, [dev_sparse_count], 1;
	mul.lo.s32 	%r110, %r109, 3;
	mul.wide.s32 	%rd94, %r110, 8;
	add.s64 	%rd95, %rd1, %rd94;
	st.global.f64 	[%rd95], %fd6;
	add.s64 	%rd96, %rd124, 2;
	cvt.rn.f64.s64 	%fd138, %rd96;
	st.global.f64 	[%rd95+8], %fd138;
	st.global.f64 	[%rd95+16], %fd169;
$L__BB4_40:
	mov.f64 	%fd170, 0d0000000000000000;
	mov.b32 	%r137, 0;
$L__BB4_41:
	cvt.u64.u32 	%rd97, %r137;
	add.s64 	%rd98, %rd18, %rd97;
	shl.b64 	%rd99, %rd98, 3;
	add.s64 	%rd100, %rd3, %rd99;
	ld.global.f64 	%fd140, [%rd100];
	cvt.s64.s32 	%rd101, %r3;
	mad.lo.s64 	%rd102, %rd124, %rd101, %rd101;
	add.s64 	%rd103, %rd102, %rd101;
	add.s64 	%rd104, %rd103, %rd101;
	add.s64 	%rd105, %rd104, %rd97;
	shl.b64 	%rd106, %rd105, 3;
	add.s64 	%rd107, %rd2, %rd106;
	ld.global.f64 	%fd141, [%rd107];
	sub.f64 	%fd142, %fd140, %fd141;
	fma.rn.f64 	%fd170, %fd142, %fd142, %fd170;
	setp.gt.f64 	%p31, %fd170, %fd1;
	@%p31 bra 	$L__BB4_48;
	add.s32 	%r137, %r137, 1;
	setp.ne.s32 	%p32, %r137, %r3;
	@%p32 bra 	$L__BB4_41;
	neg.f64 	%fd143, %fd170;
	div.rn.f64 	%fd30, %fd143, %fd2;
	fma.rn.f64 	%fd144, %fd30, 0d3FF71547652B82FE, 0d4338000000000000;
	{
	.reg .b32 %temp; 
	mov.b64 	{%r21, %temp}, %fd144;
	}
	mov.f64 	%fd145, 0dC338000000000000;
	add.rn.f64 	%fd146, %fd144, %fd145;
	fma.rn.f64 	%fd147, %fd146, 0dBFE62E42FEFA39EF, %fd30;
	fma.rn.f64 	%fd148, %fd146, 0dBC7ABC9E3B39803F, %fd147;
	fma.rn.f64 	%fd149, %fd148, 0d3E5ADE1569CE2BDF, 0d3E928AF3FCA213EA;
	fma.rn.f64 	%fd150, %fd149, %fd148, 0d3EC71DEE62401315;
	fma.rn.f64 	%fd151, %fd150, %fd148, 0d3EFA01997C89EB71;
	fma.rn.f64 	%fd152, %fd151, %fd148, 0d3F2A01A014761F65;
	fma.rn.f64 	%fd153, %fd152, %fd148, 0d3F56C16C1852B7AF;
	fma.rn.f64 	%fd154, %fd153, %fd148, 0d3F81111111122322;
	fma.rn.f64 	%fd155, %fd154, %fd148, 0d3FA55555555502A1;
	fma.rn.f64 	%fd156, %fd155, %fd148, 0d3FC5555555555511;
	fma.rn.f64 	%fd157, %fd156, %fd148, 0d3FE000000000000B;
	fma.rn.f64 	%fd158, %fd157, %fd148, 0d3FF0000000000000;
	fma.rn.f64 	%fd159, %fd158, %fd148, 0d3FF0000000000000;
	{
	.reg .b32 %temp; 
	mov.b64 	{%r22, %temp}, %fd159;
	}
	{
	.reg .b32 %temp; 
	mov.b64 	{%temp, %r23}, %fd159;
	}
	shl.b32 	%r112, %r21, 20;
	add.s32 	%r113, %r112, %r23;
	mov.b64 	%fd171, {%r22, %r113};
	{
	.reg .b32 %temp; 
	mov.b64 	{%temp, %r114}, %fd30;
	}
	mov.b32 	%f10, %r114;
	abs.f32 	%f5, %f10;
	setp.lt.f32 	%p33, %f5, 0f4086232B;
	@%p33 bra 	$L__BB4_46;
	setp.lt.f64 	%p34, %fd30, 0d0000000000000000;
	add.f64 	%fd160, %fd30, 0d7FF0000000000000;
	selp.f64 	%fd171, 0d0000000000000000, %fd160, %p34;
	setp.geu.f32 	%p35, %f5, 0f40874800;
	@%p35 bra 	$L__BB4_46;
	shr.u32 	%r115, %r21, 31;
	add.s32 	%r116, %r21, %r115;
	shr.s32 	%r117, %r116, 1;
	shl.b32 	%r118, %r117, 20;
	add.s32 	%r119, %r23, %r118;
	mov.b64 	%fd161, {%r22, %r119};
	sub.s32 	%r120, %r21, %r117;
	shl.b32 	%r121, %r120, 20;
	add.s32 	%r122, %r121, 1072693248;
	mov.b32 	%r123, 0;
	mov.b64 	%fd162, {%r123, %r122};
	mul.f64 	%fd171, %fd162, %fd161;
$L__BB4_46:
	setp.eq.f64 	%p36, %fd171, 0d0000000000000000;
	@%p36 bra 	$L__BB4_48;
	atom.global.add.u32 	%r124, [dev_sparse_count], 1;
	mul.lo.s32 	%r125, %r124, 3;
	mul.wide.s32 	%rd108, %r125, 8;
	add.s64 	%rd109, %rd1, %rd108;
	st.global.f64 	[%rd109], %fd6;
	add.s64 	%rd110, %rd124, 3;
	cvt.rn.f64.s64 	%fd163, %rd110;
	st.global.f64 	[%rd109+8], %fd163;
	st.global.f64 	[%rd109+16], %fd171;
$L__BB4_48:
	mov.u32 	%r126, %ntid.x;
	mov.u32 	%r127, %nctaid.x;
	mul.lo.s32 	%r128, %r126, %r127;
	cvt.u64.u32 	%rd111, %r128;
	add.s64 	%rd126, %rd126, %rd111;
	or.b64  	%rd112, %rd126, %rd6;
	and.b64  	%rd113, %rd112, -4294967296;
	setp.ne.s64 	%p37, %rd113, 0;
	@%p37 bra 	$L__BB4_50;
	cvt.u32.u64 	%r129, %rd6;
	cvt.u32.u64 	%r130, %rd126;
	div.u32 	%r131, %r130, %r129;
	mul.lo.s32 	%r132, %r131, %r129;
	sub.s32 	%r133, %r130, %r132;
	cvt.u64.u32 	%rd120, %r131;
	cvt.u64.u32 	%rd123, %r133;
	bra.uni 	$L__BB4_51;
$L__BB4_50:
	div.s64 	%rd120, %rd126, %rd6;
	mul.lo.s64 	%rd114, %rd120, %rd6;
	sub.s64 	%rd123, %rd126, %rd114;
$L__BB4_51:
	shl.b64 	%rd124, %rd123, 2;
	cvt.s64.s32 	%rd115, %r2;
	max.s64 	%rd116, %rd120, %rd124;
	setp.lt.s64 	%p38, %rd116, %rd115;
	@%p38 bra 	$L__BB4_16;
	bra.uni 	$L__BB4_54;
$L__BB4_52:
	div.s64 	%rd120, %rd126, %rd6;
	mul.lo.s64 	%rd58, %rd120, %rd6;
	sub.s64 	%rd128, %rd126, %rd58;
$L__BB4_53:
	shl.b64 	%rd124, %rd128, 2;
	max.s64 	%rd60, %rd120, %rd124;
	setp.lt.s64 	%p12, %rd60, %rd5;
	@%p12 bra 	$L__BB4_6;
$L__BB4_54:
	ret;

}
.func  (.param .b64 func_retval0) __internal_accurate_pow(
	.param .b64 __internal_accurate_pow_param_0
)
{
	.reg .pred 	%p<8>;
	.reg .b32 	%r<49>;
	.reg .b32 	%f<3>;
	.reg .b64 	%fd<109>;

	ld.param.f64 	%fd10, [__internal_accurate_pow_param_0];
	{
	.reg .b32 %temp; 
	mov.b64 	{%temp, %r46}, %fd10;
	}
	{
	.reg .b32 %temp; 
	mov.b64 	{%r45, %temp}, %fd10;
	}
	shr.u32 	%r47, %r46, 20;
	setp.gt.u32 	%p1, %r46, 1048575;
	@%p1 bra 	$L__BB5_2;
	mul.f64 	%fd11, %fd10, 0d4350000000000000;
	{
	.reg .b32 %temp; 
	mov.b64 	{%temp, %r46}, %fd11;
	}
	{
	.reg .b32 %temp; 
	mov.b64 	{%r45, %temp}, %fd11;
	}
	shr.u32 	%r16, %r46, 20;
	add.s32 	%r47, %r16, -54;
$L__BB5_2:
	add.s32 	%r48, %r47, -1023;
	and.b32  	%r17, %r46, -2146435073;
	or.b32  	%r18, %r17, 1072693248;
	mov.b64 	%fd107, {%r45, %r18};
	setp.lt.u32 	%p2, %r18, 1073127583;
	@%p2 bra 	$L__BB5_4;
	{
	.reg .b32 %temp; 
	mov.b64 	{%r19, %temp}, %fd107;
	}
	{
	.reg .b32 %temp; 
	mov.b64 	{%temp, %r20}, %fd107;
	}
	add.s32 	%r21, %r20, -1048576;
	mov.b64 	%fd107, {%r19, %r21};
	add.s32 	%r48, %r47, -1022;
$L__BB5_4:
	add.f64 	%fd12, %fd107, 0dBFF0000000000000;
	add.f64 	%fd13, %fd107, 0d3FF0000000000000;
	rcp.approx.ftz.f64 	%fd14, %fd13;
	neg.f64 	%fd15, %fd13;
	fma.rn.f64 	%fd16, %fd15, %fd14, 0d3FF0000000000000;
	fma.rn.f64 	%fd17, %fd16, %fd16, %fd16;
	fma.rn.f64 	%fd18, %fd17, %fd14, %fd14;
	mul.f64 	%fd19, %fd12, %fd18;
	fma.rn.f64 	%fd20, %fd12, %fd18, %fd19;
	mul.f64 	%fd21, %fd20, %fd20;
	fma.rn.f64 	%fd22, %fd21, 0d3EB0F5FF7D2CAFE2, 0d3ED0F5D241AD3B5A;
	fma.rn.f64 	%fd23, %fd22, %fd21, 0d3EF3B20A75488A3F;
	fma.rn.f64 	%fd24, %fd23, %fd21, 0d3F1745CDE4FAECD5;
	fma.rn.f64 	%fd25, %fd24, %fd21, 0d3F3C71C7258A578B;
	fma.rn.f64 	%fd26, %fd25, %fd21, 0d3F6249249242B910;
	fma.rn.f64 	%fd27, %fd26, %fd21, 0d3F89999999999DFB;
	sub.f64 	%fd28, %fd12, %fd20;
	add.f64 	%fd29, %fd28, %fd28;
	neg.f64 	%fd30, %fd20;
	fma.rn.f64 	%fd31, %fd30, %fd12, %fd29;
	mul.f64 	%fd32, %fd18, %fd31;
	fma.rn.f64 	%fd33, %fd21, %fd27, 0d3FB5555555555555;
	mov.f64 	%fd34, 0d3FB5555555555555;
	sub.f64 	%fd35, %fd34, %fd33;
	fma.rn.f64 	%fd36, %fd21, %fd27, %fd35;
	add.f64 	%fd37, %fd36, 0dBC46A4CB00B9E7B0;
	add.f64 	%fd38, %fd33, %fd37;
	sub.f64 	%fd39, %fd33, %fd38;
	add.f64 	%fd40, %fd37, %fd39;
	mul.rn.f64 	%fd41, %fd20, %fd20;
	neg.f64 	%fd42, %fd41;
	fma.rn.f64 	%fd43, %fd20, %fd20, %fd42;
	{
	.reg .b32 %temp; 
	mov.b64 	{%r22, %temp}, %fd32;
	}
	{
	.reg .b32 %temp; 
	mov.b64 	{%temp, %r23}, %fd32;
	}
	add.s32 	%r24, %r23, 1048576;
	mov.b64 	%fd44, {%r22, %r24};
	fma.rn.f64 	%fd45, %fd20, %fd44, %fd43;
	mul.rn.f64 	%fd46, %fd41, %fd20;
	neg.f64 	%fd47, %fd46;
	fma.rn.f64 	%fd48, %fd41, %fd20, %fd47;
	fma.rn.f64 	%fd49, %fd41, %fd32, %fd48;
	fma.rn.f64 	%fd50, %fd45, %fd20, %fd49;
	mul.rn.f64 	%fd51, %fd38, %fd46;
	neg.f64 	%fd52, %fd51;
	fma.rn.f64 	%fd53, %fd38, %fd46, %fd52;
	fma.rn.f64 	%fd54, %fd38, %fd50, %fd53;
	fma.rn.f64 	%fd55, %fd40, %fd46, %fd54;
	add.f64 	%fd56, %fd51, %fd55;
	sub.f64 	%fd57, %fd51, %fd56;
	add.f64 	%fd58, %fd55, %fd57;
	add.f64 	%fd59, %fd20, %fd56;
	sub.f64 	%fd60, %fd20, %fd59;
	add.f64 	%fd61, %fd56, %fd60;
	add.f64 	%fd62, %fd58, %fd61;
	add.f64 	%fd63, %fd32, %fd62;
	add.f64 	%fd64, %fd59, %fd63;
	sub.f64 	%fd65, %fd59, %fd64;
	add.f64 	%fd66, %fd63, %fd65;
	xor.b32  	%r25, %r48, -2147483648;
	mov.b32 	%r26, 1127219200;
	mov.b64 	%fd67, {%r25, %r26};
	mov.b32 	%r27, -2147483648;
	mov.b64 	%fd68, {%r27, %r26};
	sub.f64 	%fd69, %fd67, %fd68;
	fma.rn.f64 	%fd70, %fd69, 0d3FE62E42FEFA39EF, %fd64;
	fma.rn.f64 	%fd71, %fd69, 0dBFE62E42FEFA39EF, %fd70;
	sub.f64 	%fd72, %fd71, %fd64;
	sub.f64 	%fd73, %fd66, %fd72;
	fma.rn.f64 	%fd74, %fd69, 0d3C7ABC9E3B39803F, %fd73;
	add.f64 	%fd75, %fd70, %fd74;
	sub.f64 	%fd76, %fd70, %fd75;
	add.f64 	%fd77, %fd74, %fd76;
	mov.f64 	%fd78, 0d4000000000000000;
	{
	.reg .b32 %temp; 
	mov.b64 	{%temp, %r28}, %fd78;
	}
	{
	.reg .b32 %temp; 
	mov.b64 	{%r29, %temp}, %fd78;
	}
	shl.b32 	%r30, %r28, 1;
	setp.gt.u32 	%p3, %r30, -33554433;
	and.b32  	%r31, %r28, -15728641;
	selp.b32 	%r32, %r31, %r28, %p3;
	mov.b64 	%fd79, {%r29, %r32};
	mul.rn.f64 	%fd80, %fd75, %fd79;
	neg.f64 	%fd81, %fd80;
	fma.rn.f64 	%fd82, %fd75, %fd79, %fd81;
	fma.rn.f64 	%fd83, %fd77, %fd79, %fd82;
	add.f64 	%fd4, %fd80, %fd83;
	sub.f64 	%fd84, %fd80, %fd4;
	add.f64 	%fd5, %fd83, %fd84;
	fma.rn.f64 	%fd85, %fd4, 0d3FF71547652B82FE, 0d4338000000000000;
	{
	.reg .b32 %temp; 
	mov.b64 	{%r13, %temp}, %fd85;
	}
	mov.f64 	%fd86, 0dC338000000000000;
	add.rn.f64 	%fd87, %fd85, %fd86;
	fma.rn.f64 	%fd88, %fd87, 0dBFE62E42FEFA39EF, %fd4;
	fma.rn.f64 	%fd89, %fd87, 0dBC7ABC9E3B39803F, %fd88;
	fma.rn.f64 	%fd90, %fd89, 0d3E5ADE1569CE2BDF, 0d3E928AF3FCA213EA;
	fma.rn.f64 	%fd91, %fd90, %fd89, 0d3EC71DEE62401315;
	fma.rn.f64 	%fd92, %fd91, %fd89, 0d3EFA01997C89EB71;
	fma.rn.f64 	%fd93, %fd92, %fd89, 0d3F2A01A014761F65;
	fma.rn.f64 	%fd94, %fd93, %fd89, 0d3F56C16C1852B7AF;
	fma.rn.f64 	%fd95, %fd94, %fd89, 0d3F81111111122322;
	fma.rn.f64 	%fd96, %fd95, %fd89, 0d3FA55555555502A1;
	fma.rn.f64 	%fd97, %fd96, %fd89, 0d3FC5555555555511;
	fma.rn.f64 	%fd98, %fd97, %fd89, 0d3FE000000000000B;
	fma.rn.f64 	%fd99, %fd98, %fd89, 0d3FF0000000000000;
	fma.rn.f64 	%fd100, %fd99, %fd89, 0d3FF0000000000000;
	{
	.reg .b32 %temp; 
	mov.b64 	{%r14, %temp}, %fd100;
	}
	{
	.reg .b32 %temp; 
	mov.b64 	{%temp, %r15}, %fd100;
	}
	shl.b32 	%r33, %r13, 20;
	add.s32 	%r34, %r33, %r15;
	mov.b64 	%fd108, {%r14, %r34};
	{
	.reg .b32 %temp; 
	mov.b64 	{%temp, %r35}, %fd4;
	}
	mov.b32 	%f2, %r35;
	abs.f32 	%f1, %f2;
	setp.lt.f32 	%p4, %f1, 0f4086232B;
	@%p4 bra 	$L__BB5_7;
	setp.lt.f64 	%p5, %fd4, 0d0000000000000000;
	add.f64 	%fd101, %fd4, 0d7FF0000000000000;
	selp.f64 	%fd108, 0d0000000000000000, %fd101, %p5;
	setp.geu.f32 	%p6, %f1, 0f40874800;
	@%p6 bra 	$L__BB5_7;
	shr.u32 	%r36, %r13, 31;
	add.s32 	%r37, %r13, %r36;
	shr.s32 	%r38, %r37, 1;
	shl.b32 	%r39, %r38, 20;
	add.s32 	%r40, %r15, %r39;
	mov.b64 	%fd102, {%r14, %r40};
	sub.s32 	%r41, %r13, %r38;
	shl.b32 	%r42, %r41, 20;
	add.s32 	%r43, %r42, 1072693248;
	mov.b32 	%r44, 0;
	mov.b64 	%fd103, {%r44, %r43};
	mul.f64 	%fd108, %fd103, %fd102;
$L__BB5_7:
	abs.f64 	%fd104, %fd108;
	setp.eq.f64 	%p7, %fd104, 0d7FF0000000000000;
	fma.rn.f64 	%fd105, %fd108, %fd5, %fd108;
	selp.f64 	%fd106, %fd108, %fd105, %p7;
	st.param.f64 	[func_retval0], %fd106;
	ret;

}


// ===== COMPILED SASS (sm_100) =====

	.target	sm_100

	.elftype	@"ET_EXEC"


//--------------------- .note.nv.tkinfo           --------------------------
	.section	.note.nv.tkinfo,"",@"SHT_NOTE"
	.sectionflags	@"SHF_NOTE_NV_TKINFO"
	.tkinfo
        /*0018*/ 	.word	0x00000002
        /*0030*/ 	.string	""
        /*0030*/ 	.string	"ptxas"
        /*0030*/ 	.string	"Cuda compilation tools, release 13.0, V13.0.88"
        /*0030*/ 	.string	"Build cuda_13.0.r13.0/compiler.36424714_0"
        /*0030*/ 	.string	"-arch sm_100 -m 64 "



//--------------------- .note.nv.cuinfo           --------------------------
	.section	.note.nv.cuinfo,"",@"SHT_NOTE"
	.sectionflags	@"SHF_NOTE_NV_CUINFO"
        /*0018*/ 	.short	0x0002
        /*001a*/ 	.short	0x0064
        /*001c*/ 	.short	0x0082
	.zero		2


//--------------------- .nv.info                  --------------------------
	.section	.nv.info,"",@"SHT_CUDA_INFO"
	.align	4


	//----- nvinfo : EIATTR_REGCOUNT
	.align		4
        /*0000*/ 	.byte	0x04, 0x2f
        /*0002*/ 	.short	(.L_6 - .L_5)
	.align		4
.L_5:
        /*0004*/ 	.word	index@(_Z15multiply_arraysPdS_S_)
        /*0008*/ 	.word	0x00000018


	//----- nvinfo : EIATTR_FRAME_SIZE
	.align		4
.L_6:
        /*000c*/ 	.byte	0x04, 0x11
        /*000e*/ 	.short	(.L_8 - .L_7)
	.align		4
.L_7:
        /*0010*/ 	.word	index@(_Z15multiply_arraysPdS_S_)
        /*0014*/ 	.word	0x00000000


	//----- nvinfo : EIATTR_REGCOUNT
	.align		4
.L_8:
        /*0018*/ 	.byte	0x04, 0x2f
        /*001a*/ 	.short	(.L_10 - .L_9)
	.align		4
.L_9:
        /*001c*/ 	.word	index@(_Z15get_sum_per_rowPdS_)
        /*0020*/ 	.word	0x00000010


	//----- nvinfo : EIATTR_FRAME_SIZE
	.align		4
.L_10:
        /*0024*/ 	.byte	0x04, 0x11
        /*0026*/ 	.short	(.L_12 - .L_11)
	.align		4
.L_11:
        /*0028*/ 	.word	index@(_Z15get_sum_per_rowPdS_)
        /*002c*/ 	.word	0x00000000


	//----- nvinfo : EIATTR_REGCOUNT
	.align		4
.L_12:
        /*0030*/ 	.byte	0x04, 0x2f
        /*0032*/ 	.short	(.L_14 - .L_13)
	.align		4
.L_13:
        /*0034*/ 	.word	index@(_Z10mean_shiftPdS_S_S_)
        /*0038*/ 	.word	0x00000028


	//----- nvinfo : EIATTR_FRAME_SIZE
	.align		4
.L_14:
        /*003c*/ 	.byte	0x04, 0x11
        /*003e*/ 	.short	(.L_16 - .L_15)
	.align		4
.L_15:
        /*0040*/ 	.word	index@($_Z10mean_shiftPdS_S_S_$__internal_accurate_pow)
        /*0044*/ 	.word	0x00000000


	//----- nvinfo : EIATTR_FRAME_SIZE
	.align		4
.L_16:
        /*0048*/ 	.byte	0x04, 0x11
        /*004a*/ 	.short	(.L_18 - .L_17)
	.align		4
.L_17:
        /*004c*/ 	.word	index@($__internal_2_$__cuda_sm20_div_rn_f64_full)
        /*0050*/ 	.word	0x00000000


	//----- nvinfo : EIATTR_FRAME_SIZE
	.align		4
.L_18:
        /*0054*/ 	.byte	0x04, 0x11
        /*0056*/ 	.short	(.L_20 - .L_19)
	.align		4
.L_19:
        /*0058*/ 	.word	index@(_Z10mean_shiftPdS_S_S_)
        /*005c*/ 	.word	0x00000000


	//----- nvinfo : EIATTR_REGCOUNT
	.align		4
.L_20:
        /*0060*/ 	.byte	0x04, 0x2f
        /*0062*/ 	.short	(.L_22 - .L_21)
	.align		4
.L_21:
        /*0064*/ 	.word	index@(_Z13compute_normsPdS_)
        /*0068*/ 	.word	0x00000013


	//----- nvinfo : EIATTR_FRAME_SIZE
	.align		4
.L_22:
        /*006c*/ 	.byte	0x04, 0x11
        /*006e*/ 	.short	(.L_24 - .L_23)
	.align		4
.L_23:
        /*0070*/ 	.word	index@(_Z13compute_normsPdS_)
        /*0074*/ 	.word	0x00000000


	//----- nvinfo : EIATTR_REGCOUNT
	.align		4
.L_24:
        /*0078*/ 	.byte	0x04, 0x2f
        /*007a*/ 	.short	(.L_26 - .L_25)
	.align		4
.L_25:
        /*007c*/ 	.word	index@(_Z7get_expPdS_S_)
        /*0080*/ 	.word	0x00000024


	//----- nvinfo : EIATTR_FRAME_SIZE
	.align		4
.L_26:
        /*0084*/ 	.byte	0x04, 0x11
        /*0086*/ 	.short	(.L_28 - .L_27)
	.align		4
.L_27:
        /*0088*/ 	.word	index@($__internal_1_$__cuda_sm20_div_s64)
        /*008c*/ 	.word	0x00000000


	//----- nvinfo : EIATTR_FRAME_SIZE
	.align		4
.L_28:
        /*0090*/ 	.byte	0x04, 0x11
        /*0092*/ 	.short	(.L_30 - .L_29)
	.align		4
.L_29:
        /*0094*/ 	.word	index@($__internal_0_$__cuda_sm20_div_rn_f64_full)
        /*0098*/ 	.word	0x00000000


	//----- nvinfo : EIATTR_FRAME_SIZE
	.align		4
.L_30:
        /*009c*/ 	.byte	0x04, 0x11
        /*009e*/ 	.short	(.L_32 - .L_31)
	.align		4
.L_31:
        /*00a0*/ 	.word	index@(_Z7get_expPdS_S_)
        /*00a4*/ 	.word	0x00000000


	//----- nvinfo : EIATTR_MIN_STACK_SIZE
	.align		4
.L_32:
        /*00a8*/ 	.byte	0x04, 0x12
        /*00aa*/ 	.short	(.L_34 - .L_33)
	.align		4
.L_33:
        /*00ac*/ 	.word	index@(_Z7get_expPdS_S_)
        /*00b0*/ 	.word	0x00000000


	//----- nvinfo : EIATTR_MIN_STACK_SIZE
	.align		4
.L_34:
        /*00b4*/ 	.byte	0x04, 0x12
        /*00b6*/ 	.short	(.L_36 - .L_35)
	.align		4
.L_35:
        /*00b8*/ 	.word	index@(_Z13compute_normsPdS_)
        /*00bc*/ 	.word	0x00000000


	//----- nvinfo : EIATTR_MIN_STACK_SIZE
	.align		4
.L_36:
        /*00c0*/ 	.byte	0x04, 0x12
        /*00c2*/ 	.short	(.L_38 - .L_37)
	.align		4
.L_37:
        /*00c4*/ 	.word	index@(_Z10mean_shiftPdS_S_S_)
        /*00c8*/ 	.word	0x00000000


	//----- nvinfo : EIATTR_MIN_STACK_SIZE
	.align		4
.L_38:
        /*00cc*/ 	.byte	0x04, 0x12
        /*00ce*/ 	.short	(.L_40 - .L_39)
	.align		4
.L_39:
        /*00d0*/ 	.word	index@(_Z15get_sum_per_rowPdS_)
        /*00d4*/ 	.word	0x00000000


	//----- nvinfo : EIATTR_MIN_STACK_SIZE
	.align		4
.L_40:
        /*00d8*/ 	.byte	0x04, 0x12
        /*00da*/ 	.short	(.L_42 - .L_41)
	.align		4
.L_41:
        /*00dc*/ 	.word	index@(_Z15multiply_arraysPdS_S_)
        /*00e0*/ 	.word	0x00000000
.L_42:


//--------------------- .nv.compat                --------------------------
	.section	.nv.compat,"",@"SHT_CUDA_COMPAT_INFO"
	.align	4
        /*0000*/ 	.byte	0x02, 0x09, 0x00, 0x00, 0x02, 0x02, 0x01, 0x00, 0x02, 0x05, 0x05, 0x00, 0x03, 0x07, 0x01, 0x01
        /*0010*/ 	.byte	0x02, 0x03, 0x00, 0x00, 0x02, 0x06, 0x01, 0x00, 0x04, 0x0b, 0x08, 0x00, 0x01, 0x00, 0x00, 0x00
        /*0020*/ 	.byte	0x00, 0x00, 0x00, 0x00


//--------------------- .nv.info._Z7get_expPdS_S_ --------------------------
	.section	.nv.info._Z7get_expPdS_S_,"",@"SHT_CUDA_INFO"
	.sectionflags	@""
	.align	4


	//----- nvinfo : EIATTR_CUDA_API_VERSION
	.align		4
        /*0000*/ 	.byte	0x04, 0x37
        /*0002*/ 	.short	(.L_44 - .L_43)
.L_43:
        /*0004*/ 	.word	0x00000082


	//----- nvinfo : EIATTR_KPARAM_INFO
	.align		4
.L_44:
        /*0008*/ 	.byte	0x04, 0x17
        /*000a*/ 	.short	(.L_46 - .L_45)
.L_45:
        /*000c*/ 	.word	0x00000000
        /*0010*/ 	.short	0x0002
        /*0012*/ 	.short	0x0010
        /*0014*/ 	.byte	0x00, 0xf5, 0x21, 0x00


	//----- nvinfo : EIATTR_KPARAM_INFO
	.align		4
.L_46:
        /*0018*/ 	.byte	0x04, 0x17
        /*001a*/ 	.short	(.L_48 - .L_47)
.L_47:
        /*001c*/ 	.word	0x00000000
        /*0020*/ 	.short	0x0001
        /*0022*/ 	.short	0x0008
        /*0024*/ 	.byte	0x00, 0xf5, 0x21, 0x00


	//----- nvinfo : EIATTR_KPARAM_INFO
	.align		4
.L_48:
        /*0028*/ 	.byte	0x04, 0x17
        /*002a*/ 	.short	(.L_50 - .L_49)
.L_49:
        /*002c*/ 	.word	0x00000000
        /*0030*/ 	.short	0x0000
        /*0032*/ 	.short	0x0000
        /*0034*/ 	.byte	0x00, 0xf5, 0x21, 0x00


	//----- nvinfo : EIATTR_SPARSE_MMA_MASK
	.align		4
.L_50:
        /*0038*/ 	.byte	0x03, 0x50
        /*003a*/ 	.short	0x0000


	//----- nvinfo : EIATTR_MAXREG_COUNT
	.align		4
        /*003c*/ 	.byte	0x03, 0x1b
        /*003e*/ 	.short	0x00ff


	//----- nvinfo : EIATTR_MERCURY_ISA_VERSION
	.align		4
        /*0040*/ 	.byte	0x03, 0x5f
        /*0042*/ 	.short	0x0101


	//----- nvinfo : EIATTR_INT_WARP_WIDE_INSTR_OFFSETS
	.align		4
        /*0044*/ 	.byte	0x04, 0x31
        /*0046*/ 	.short	(.L_52 - .L_51)


	//   ....[0]....
.L_51:
        /*0048*/ 	.word	0x000009b0


	//   ....[1]....
        /*004c*/ 	.word	0x00000a80


	//   ....[2]....
        /*0050*/ 	.word	0x00000b80


	//   ....[3]....
        /*0054*/ 	.word	0x00000c30


	//   ....[4]....
        /*0058*/ 	.word	0x00000cf0


	//   ....[5]....
        /*005c*/ 	.word	0x00000d80


	//   ....[6]....
        /*0060*/ 	.word	0x00000e40


	//   ....[7]....
        /*0064*/ 	.word	0x000019c0


	//   ....[8]....
        /*0068*/ 	.word	0x00001a70


	//   ....[9]....
        /*006c*/ 	.word	0x00002270


	//   ....[10]....
        /*0070*/ 	.word	0x00002340


	//   ....[11]....
        /*0074*/ 	.word	0x00002b70


	//   ....[12]....
        /*0078*/ 	.word	0x00002c40


	//   ....[13]....
        /*007c*/ 	.word	0x00003490


	//   ....[14]....
        /*0080*/ 	.word	0x00003560


	//----- nvinfo : EIATTR_VRC_CTA_INIT_COUNT
	.align		4
.L_52:
        /*0084*/ 	.byte	0x02, 0x4a
	.zero		1
	.zero		1


	//----- nvinfo : EIATTR_EXIT_INSTR_OFFSETS
	.align		4
        /*0088*/ 	.byte	0x04, 0x1c
        /*008a*/ 	.short	(.L_54 - .L_53)


	//   ....[0]....
.L_53:
        /*008c*/ 	.word	0x000003c0


	//   ....[1]....
        /*0090*/ 	.word	0x000011a0


	//   ....[2]....
        /*0094*/ 	.word	0x00003950


	//----- nvinfo : EIATTR_CRS_STACK_SIZE
	.align		4
.L_54:
        /*0098*/ 	.byte	0x04, 0x1e
        /*009a*/ 	.short	(.L_56 - .L_55)
.L_55:
        /*009c*/ 	.word	0x00000000


	//----- nvinfo : EIATTR_CBANK_PARAM_SIZE
	.align		4
.L_56:
        /*00a0*/ 	.byte	0x03, 0x19
        /*00a2*/ 	.short	0x0018


	//----- nvinfo : EIATTR_PARAM_CBANK
	.align		4
        /*00a4*/ 	.byte	0x04, 0x0a
        /*00a6*/ 	.short	(.L_58 - .L_57)
	.align		4
.L_57:
        /*00a8*/ 	.word	index@(.nv.constant0._Z7get_expPdS_S_)
        /*00ac*/ 	.short	0x0380
        /*00ae*/ 	.short	0x0018


	//----- nvinfo : EIATTR_SW_WAR
	.align		4
.L_58:
        /*00b0*/ 	.byte	0x04, 0x36
        /*00b2*/ 	.short	(.L_60 - .L_59)
.L_59:
        /*00b4*/ 	.word	0x00000008
.L_60:


//--------------------- .nv.info._Z13compute_normsPdS_ --------------------------
	.section	.nv.info._Z13compute_normsPdS_,"",@"SHT_CUDA_INFO"
	.sectionflags	@""
	.align	4


	//----- nvinfo : EIATTR_CUDA_API_VERSION
	.align		4
        /*0000*/ 	.byte	0x04, 0x37
        /*0002*/ 	.short	(.L_62 - .L_61)
.L_61:
        /*0004*/ 	.word	0x00000082


	//----- nvinfo : EIATTR_KPARAM_INFO
	.align		4
.L_62:
        /*0008*/ 	.byte	0x04, 0x17
        /*000a*/ 	.short	(.L_64 - .L_63)
.L_63:
        /*000c*/ 	.word	0x00000000
        /*0010*/ 	.short	0x0001
        /*0012*/ 	.short	0x0008
        /*0014*/ 	.byte	0x00, 0xf5, 0x21, 0x00


	//----- nvinfo : EIATTR_KPARAM_INFO
	.align		4
.L_64:
        /*0018*/ 	.byte	0x04, 0x17
        /*001a*/ 	.short	(.L_66 - .L_65)
.L_65:
        /*001c*/ 	.word	0x00000000
        /*0020*/ 	.short	0x0000
        /*0022*/ 	.short	0x0000
        /*0024*/ 	.byte	0x00, 0xf5, 0x21, 0x00


	//----- nvinfo : EIATTR_SPARSE_MMA_MASK
	.align		4
.L_66:
        /*0028*/ 	.byte	0x03, 0x50
        /*002a*/ 	.short	0x0000


	//----- nvinfo : EIATTR_MAXREG_COUNT
	.align		4
        /*002c*/ 	.byte	0x03, 0x1b
        /*002e*/ 	.short	0x00ff


	//----- nvinfo : EIATTR_NUM_BARRIERS
	.align		4
        /*0030*/ 	.byte	0x02, 0x4c
        /*0032*/ 	.byte	0x01
	.zero		1


	//----- nvinfo : EIATTR_MERCURY_ISA_VERSION
	.align		4
        /*0034*/ 	.byte	0x03, 0x5f
        /*0036*/ 	.short	0x0101


	//----- nvinfo : EIATTR_VRC_CTA_INIT_COUNT
	.align		4
        /*0038*/ 	.byte	0x02, 0x4a
	.zero		1
	.zero		1


	//----- nvinfo : EIATTR_EXIT_INSTR_OFFSETS
	.align		4
        /*003c*/ 	.byte	0x04, 0x1c
        /*003e*/ 	.short	(.L_68 - .L_67)


	//   ....[0]....
.L_67:
        /*0040*/ 	.word	0x000000c0


	//   ....[1]....
        /*0044*/ 	.word	0x00000390


	//   ....[2]....
        /*0048*/ 	.word	0x00000400


	//----- nvinfo : EIATTR_CRS_STACK_SIZE
	.align		4
.L_68:
        /*004c*/ 	.byte	0x04, 0x1e
        /*004e*/ 	.short	(.L_70 - .L_69)
.L_69:
        /*0050*/ 	.word	0x00000000


	//----- nvinfo : EIATTR_CBANK_PARAM_SIZE
	.align		4
.L_70:
        /*0054*/ 	.byte	0x03, 0x19
        /*0056*/ 	.short	0x0010


	//----- nvinfo : EIATTR_PARAM_CBANK
	.align		4
        /*0058*/ 	.byte	0x04, 0x0a
        /*005a*/ 	.short	(.L_72 - .L_71)
	.align		4
.L_71:
        /*005c*/ 	.word	index@(.nv.constant0._Z13compute_normsPdS_)
        /*0060*/ 	.short	0x0380
        /*0062*/ 	.short	0x0010


	//----- nvinfo : EIATTR_SW_WAR
	.align		4
.L_72:
        /*0064*/ 	.byte	0x04, 0x36
        /*0066*/ 	.short	(.L_74 - .L_73)
.L_73:
        /*0068*/ 	.word	0x00000008
.L_74:


//--------------------- .nv.info._Z10mean_shiftPdS_S_S_ --------------------------
	.section	.nv.info._Z10mean_shiftPdS_S_S_,"",@"SHT_CUDA_INFO"
	.sectionflags	@""
	.align	4


	//----- nvinfo : EIATTR_CUDA_API_VERSION
	.align		4
        /*0000*/ 	.byte	0x04, 0x37
        /*0002*/ 	.short	(.L_76 - .L_75)
.L_75:
        /*0004*/ 	.word	0x00000082


	//----- nvinfo : EIATTR_KPARAM_INFO
	.align		4
.L_76:
        /*0008*/ 	.byte	0x04, 0x17
        /*000a*/ 	.short	(.L_78 - .L_77)
.L_77:
        /*000c*/ 	.word	0x00000000
        /*0010*/ 	.short	0x0003
        /*0012*/ 	.short	0x0018
        /*0014*/ 	.byte	0x00, 0xf5, 0x21, 0x00


	//----- nvinfo : EIATTR_KPARAM_INFO
	.align		4
.L_78:
        /*0018*/ 	.byte	0x04, 0x17
        /*001a*/ 	.short	(.L_80 - .L_79)
.L_79:
        /*001c*/ 	.word	0x00000000
        /*0020*/ 	.short	0x0002
        /*0022*/ 	.short	0x0010
        /*0024*/ 	.byte	0x00, 0xf5, 0x21, 0x00


	//----- nvinfo : EIATTR_KPARAM_INFO
	.align		4
.L_80:
        /*0028*/ 	.byte	0x04, 0x17
        /*002a*/ 	.short	(.L_82 - .L_81)
.L_81:
        /*002c*/ 	.word	0x00000000
        /*0030*/ 	.short	0x0001
        /*0032*/ 	.short	0x0008
        /*0034*/ 	.byte	0x00, 0xf5, 0x21, 0x00


	//----- nvinfo : EIATTR_KPARAM_INFO
	.align		4
.L_82:
        /*0038*/ 	.byte	0x04, 0x17
        /*003a*/ 	.short	(.L_84 - .L_83)
.L_83:
        /*003c*/ 	.word	0x00000000
        /*0040*/ 	.short	0x0000
        /*0042*/ 	.short	0x0000
        /*0044*/ 	.byte	0x00, 0xf5, 0x21, 0x00


	//----- nvinfo : EIATTR_SPARSE_MMA_MASK
	.align		4
.L_84:
        /*0048*/ 	.byte	0x03, 0x50
        /*004a*/ 	.short	0x0000


	//----- nvinfo : EIATTR_MAXREG_COUNT
	.align		4
        /*004c*/ 	.byte	0x03, 0x1b
        /*004e*/ 	.short	0x00ff


	//----- nvinfo : EIATTR_MERCURY_ISA_VERSION
	.align		4
        /*0050*/ 	.byte	0x03, 0x5f
        /*0052*/ 	.short	0x0101


	//----- nvinfo : EIATTR_VRC_CTA_INIT_COUNT
	.align		4
        /*0054*/ 	.byte	0x02, 0x4a
	.zero		1
	.zero		1


	//----- nvinfo : EIATTR_EXIT_INSTR_OFFSETS
	.align		4
        /*0058*/ 	.byte	0x04, 0x1c
        /*005a*/ 	.short	(.L_86 - .L_85)


	//   ....[0]....
.L_85:
        /*005c*/ 	.word	0x00000110


	//   ....[1]....
        /*0060*/ 	.word	0x00000680


	//----- nvinfo : EIATTR_CRS_STACK_SIZE
	.align		4
.L_86:
        /*0064*/ 	.byte	0x04, 0x1e
        /*0066*/ 	.short	(.L_88 - .L_87)
.L_87:
        /*0068*/ 	.word	0x00000000


	//----- nvinfo : EIATTR_CBANK_PARAM_SIZE
	.align		4
.L_88:
        /*006c*/ 	.byte	0x03, 0x19
        /*006e*/ 	.short	0x0020


	//----- nvinfo : EIATTR_PARAM_CBANK
	.align		4
        /*0070*/ 	.byte	0x04, 0x0a
        /*0072*/ 	.short	(.L_90 - .L_89)
	.align		4
.L_89:
        /*0074*/ 	.word	index@(.nv.constant0._Z10mean_shiftPdS_S_S_)
        /*0078*/ 	.short	0x0380
        /*007a*/ 	.short	0x0020


	//----- nvinfo : EIATTR_SW_WAR
	.align		4
.L_90:
        /*007c*/ 	.byte	0x04, 0x36
        /*007e*/ 	.short	(.L_92 - .L_91)
.L_91:
        /*0080*/ 	.word	0x00000008
.L_92:


//--------------------- .nv.info._Z15get_sum_per_rowPdS_ --------------------------
	.section	.nv.info._Z15get_sum_per_rowPdS_,"",@"SHT_CUDA_INFO"
	.sectionflags	@""
	.align	4


	//----- nvinfo : EIATTR_CUDA_API_VERSION
	.align		4
        /*0000*/ 	.byte	0x04, 0x37
        /*0002*/ 	.short	(.L_94 - .L_93)
.L_93:
        /*0004*/ 	.word	0x00000082


	//----- nvinfo : EIATTR_KPARAM_INFO
	.align		4
.L_94:
        /*0008*/ 	.byte	0x04, 0x17
        /*000a*/ 	.short	(.L_96 - .L_95)
.L_95:
        /*000c*/ 	.word	0x00000000
        /*0010*/ 	.short	0x0001
        /*0012*/ 	.short	0x0008
        /*0014*/ 	.byte	0x00, 0xf5, 0x21, 0x00


	//----- nvinfo : EIATTR_KPARAM_INFO
	.align		4
.L_96:
        /*0018*/ 	.byte	0x04, 0x17
        /*001a*/ 	.short	(.L_98 - .L_97)
.L_97:
        /*001c*/ 	.word	0x00000000
        /*0020*/ 	.short	0x0000
        /*0022*/ 	.short	0x0000
        /*0024*/ 	.byte	0x00, 0xf5, 0x21, 0x00


	//----- nvinfo : EIATTR_SPARSE_MMA_MASK
	.align		4
.L_98:
        /*0028*/ 	.byte	0x03, 0x50
        /*002a*/ 	.short	0x0000


	//----- nvinfo : EIATTR_MAXREG_COUNT
	.align		4
        /*002c*/ 	.byte	0x03, 0x1b
        /*002e*/ 	.short	0x00ff


	//----- nvinfo : EIATTR_MERCURY_ISA_VERSION
	.align		4
        /*0030*/ 	.byte	0x03, 0x5f
        /*0032*/ 	.short	0x0101


	//----- nvinfo : EIATTR_VRC_CTA_INIT_COUNT
	.align		4
        /*0034*/ 	.byte	0x02, 0x4a
	.zero		1
	.zero		1


	//----- nvinfo : EIATTR_EXIT_INSTR_OFFSETS
	.align		4
        /*0038*/ 	.byte	0x04, 0x1c
        /*003a*/ 	.short	(.L_100 - .L_99)


	//   ....[0]....
.L_99:
        /*003c*/ 	.word	0x00000090


	//   ....[1]....
        /*0040*/ 	.word	0x000001a0


	//----- nvinfo : EIATTR_CRS_STACK_SIZE
	.align		4
.L_100:
        /*0044*/ 	.byte	0x04, 0x1e
        /*0046*/ 	.short	(.L_102 - .L_101)
.L_101:
        /*0048*/ 	.word	0x00000000


	//----- nvinfo : EIATTR_CBANK_PARAM_SIZE
	.align		4
.L_102:
        /*004c*/ 	.byte	0x03, 0x19
        /*004e*/ 	.short	0x0010


	//----- nvinfo : EIATTR_PARAM_CBANK
	.align		4
        /*0050*/ 	.byte	0x04, 0x0a
        /*0052*/ 	.short	(.L_104 - .L_103)
	.align		4
.L_103:
        /*0054*/ 	.word	index@(.nv.constant0._Z15get_sum_per_rowPdS_)
        /*0058*/ 	.short	0x0380
        /*005a*/ 	.short	0x0010


	//----- nvinfo : EIATTR_SW_WAR
	.align		4
.L_104:
        /*005c*/ 	.byte	0x04, 0x36
        /*005e*/ 	.short	(.L_106 - .L_105)
.L_105:
        /*0060*/ 	.word	0x00000008
.L_106:


//--------------------- .nv.info._Z15multiply_arraysPdS_S_ --------------------------
	.section	.nv.info._Z15multiply_arraysPdS_S_,"",@"SHT_CUDA_INFO"
	.sectionflags	@""
	.align	4


	//----- nvinfo : EIATTR_CUDA_API_VERSION
	.align		4
        /*0000*/ 	.byte	0x04, 0x37
        /*0002*/ 	.short	(.L_108 - .L_107)
.L_107:
        /*0004*/ 	.word	0x00000082


	//----- nvinfo : EIATTR_KPARAM_INFO
	.align		4
.L_108:
        /*0008*/ 	.byte	0x04, 0x17
        /*000a*/ 	.short	(.L_110 - .L_109)
.L_109:
        /*000c*/ 	.word	0x00000000
        /*0010*/ 	.short	0x0002
        /*0012*/ 	.short	0x0010
        /*0014*/ 	.byte	0x00, 0xf5, 0x21, 0x00


	//----- nvinfo : EIATTR_KPARAM_INFO
	.align		4
.L_110:
        /*0018*/ 	.byte	0x04, 0x17
        /*001a*/ 	.short	(.L_112 - .L_111)
.L_111:
        /*001c*/ 	.word	0x00000000
        /*0020*/ 	.short	0x0001
        /*0022*/ 	.short	0x0008
        /*0024*/ 	.byte	0x00, 0xf5, 0x21, 0x00


	//----- nvinfo : EIATTR_KPARAM_INFO
	.align		4
.L_112:
        /*0028*/ 	.byte	0x04, 0x17
        /*002a*/ 	.short	(.L_114 - .L_113)
.L_113:
        /*002c*/ 	.word	0x00000000
        /*0030*/ 	.short	0x0000
        /*0032*/ 	.short	0x0000
        /*0034*/ 	.byte	0x00, 0xf5, 0x21, 0x00


	//----- nvinfo : EIATTR_SPARSE_MMA_MASK
	.align		4
.L_114:
        /*0038*/ 	.byte	0x03, 0x50
        /*003a*/ 	.short	0x0000


	//----- nvinfo : EIATTR_MAXREG_COUNT
	.align		4
        /*003c*/ 	.byte	0x03, 0x1b
        /*003e*/ 	.short	0x00ff


	//----- nvinfo : EIATTR_MERCURY_ISA_VERSION
	.align		4
        /*0040*/ 	.byte	0x03, 0x5f
        /*0042*/ 	.short	0x0101


	//----- nvinfo : EIATTR_VRC_CTA_INIT_COUNT
	.align		4
        /*0044*/ 	.byte	0x02, 0x4a
	.zero		1
	.zero		1


	//----- nvinfo : EIATTR_EXIT_INSTR_OFFSETS
	.align		4
        /*0048*/ 	.byte	0x04, 0x1c
        /*004a*/ 	.short	(.L_116 - .L_115)


	//   ....[0]....
.L_115:
        /*004c*/ 	.word	0x00000090


	//   ....[1]....
        /*0050*/ 	.word	0x00000300


	//----- nvinfo : EIATTR_CRS_STACK_SIZE
	.align		4
.L_116:
        /*0054*/ 	.byte	0x04, 0x1e
        /*0056*/ 	.short	(.L_118 - .L_117)
.L_117:
        /*0058*/ 	.word	0x00000000


	//----- nvinfo : EIATTR_CBANK_PARAM_SIZE
	.align		4
.L_118:
        /*005c*/ 	.byte	0x03, 0x19
        /*005e*/ 	.short	0x0018


	//----- nvinfo : EIATTR_PARAM_CBANK
	.align		4
        /*0060*/ 	.byte	0x04, 0x0a
        /*0062*/ 	.short	(.L_120 - .L_119)
	.align		4
.L_119:
        /*0064*/ 	.word	index@(.nv.constant0._Z15multiply_arraysPdS_S_)
        /*0068*/ 	.short	0x0380
        /*006a*/ 	.short	0x0018


	//----- nvinfo : EIATTR_SW_WAR
	.align		4
.L_120:
        /*006c*/ 	.byte	0x04, 0x36
        /*006e*/ 	.short	(.L_122 - .L_121)
.L_121:
        /*0070*/ 	.word	0x00000008
.L_122:


//--------------------- .nv.callgraph             --------------------------
	.section	.nv.callgraph,"",@"SHT_CUDA_CALLGRAPH"
	.align	4
	.sectionentsize	8
	.align		4
        /*0000*/ 	.word	0x00000000
	.align		4
        /*0004*/ 	.word	0xffffffff
	.align		4
        /*0008*/ 	.word	0x00000000
	.align		4
        /*000c*/ 	.word	0xfffffffe
	.align		4
        /*0010*/ 	.word	0x00000000
	.align		4
        /*0014*/ 	.word	0xfffffffd
	.align		4
        /*0018*/ 	.word	0x00000000
	.align		4
        /*001c*/ 	.word	0xfffffffc


//--------------------- .nv.constant4             --------------------------
	.section	.nv.constant4,"a",@progbits
	.align	8
	.align		8
.nv.constant4:
        /*0000*/ 	.dword	dev_rows
	.align		8
        /*0008*/ 	.dword	dev_columns
	.align		8
        /*0010*/ 	.dword	dev_sparse_count
	.align		8
        /*0018*/ 	.dword	dev_h
	.align		8
        /*0020*/ 	.dword	dev_norm


//--------------------- .text._Z7get_expPdS_S_    --------------------------
	.section	.text._Z7get_expPdS_S_,"ax",@progbits
	.align	128
        .global         _Z7get_expPdS_S_
        .type           _Z7get_expPdS_S_,@function
        .size           _Z7get_expPdS_S_,(.L_x_78 - _Z7get_expPdS_S_)
        .other          _Z7get_expPdS_S_,@"STO_CUDA_ENTRY STV_DEFAULT"
_Z7get_expPdS_S_:
.text._Z7get_expPdS_S_:
[----:B------:R-:W-:Y:S08]  /*0000*/  LDC R1, c[0x0][0x37c] ;  /* 0x0000df00ff017b82 */ /* 0x000ff00000000800 */
[----:B------:R-:W0:Y:S01]  /*0010*/  LDC.64 R4, c[0x4][RZ] ;  /* 0x01000000ff047b82 */ /* 0x000e220000000a00 */
[----:B------:R-:W0:Y:S07]  /*0020*/  LDCU.64 UR6, c[0x0][0x358] ;  /* 0x00006b00ff0677ac */ /* 0x000e2e0008000a00 */
[----:B------:R-:W1:Y:S01]  /*0030*/  LDC.64 R2, c[0x4][0x18] ;  /* 0x01000600ff027b82 */ /* 0x000e620000000a00 */
[----:B0-----:R-:W2:Y:S04]  /*0040*/  LDG.E R4, desc[UR6][R4.64] ;  /* 0x0000000604047981 */ /* 0x001ea8000c1e1900 */
[----:B-1----:R-:W3:Y:S03]  /*0050*/  LDG.E.64 R2, desc[UR6][R2.64] ;  /* 0x0000000602027981 */ /* 0x002ee6000c1e1b00 */
[----:B------:R-:W0:Y:S01]  /*0060*/  S2UR UR8, SR_CTAID.X ;  /* 0x00000000000879c3 */ /* 0x000e220000002500 */
[----:B------:R-:W0:Y:S07]  /*0070*/  S2R R0, SR_TID.X ;  /* 0x0000000000007919 */ /* 0x000e2e0000002100 */
[----:B------:R-:W0:Y:S01]  /*0080*/  LDC R17, c[0x0][0x360] ;  /* 0x0000d800ff117b82 */ /* 0x000e220000000800 */
[----:B--2---:R-:W-:Y:S01]  /*0090*/  R2UR UR5, R4 ;  /* 0x00000000040572ca */ /* 0x004fe200000e0000 */
[----:B---3--:R-:W-:Y:S01]  /*00a0*/  DMUL R20, R2, R2 ;  /* 0x0000000202147228 */ /* 0x008fe20000000000 */
[----:B------:R-:W-:-:S02]  /*00b0*/  IMAD.MOV.U32 R3, RZ, RZ, RZ ;  /* 0x000000ffff037224 */ /* 0x000fc400078e00ff */
[----:B0-----:R-:W-:-:S09]  /*00c0*/  IMAD R2, R17, UR8, R0 ;  /* 0x0000000811027c24 */ /* 0x001fd2000f8e0200 */
[----:B------:R-:W-:Y:S02]  /*00d0*/  USHF.R.S32.HI UR4, URZ, 0x1f, UR5 ;  /* 0x0000001fff047899 */ /* 0x000fe40008011405 */
[----:B------:R-:W-:Y:S02]  /*00e0*/  USHF.R.S32.HI UR17, URZ, 0x1f, UR5 ;  /* 0x0000001fff117899 */ /* 0x000fe40008011405 */
[----:B------:R-:W-:-:S04]  /*00f0*/  ULEA.HI UR4, UR4, UR5, URZ, 0x2 ;  /* 0x0000000504047291 */ /* 0x000fc8000f8f10ff */
[----:B------:R-:W-:-:S04]  /*0100*/  USHF.R.S32.HI UR4, URZ, 0x2, UR4 ;  /* 0x00000002ff047899 */ /* 0x000fc80008011404 */
[----:B------:R-:W-:-:S04]  /*0110*/  USHF.R.S32.HI UR16, URZ, 0x1f, UR4 ;  /* 0x0000001fff107899 */ /* 0x000fc80008011404 */
[----:B------:R-:W-:-:S09]  /*0120*/  UISETP.NE.U32.AND UP0, UPT, UR16, URZ, UPT ;  /* 0x000000ff1000728c */ /* 0x000fd2000bf05070 */
[----:B------:R-:W-:Y:S05]  /*0130*/  BRA.U UP0, `(.L_x_0) ;  /* 0x0000000100587547 */ /* 0x000fea000b800000 */
[----:B------:R-:W0:Y:S01]  /*0140*/  I2F.U32.RP R0, UR4 ;  /* 0x0000000400007d06 */ /* 0x000e220008209000 */
[----:B------:R-:W-:Y:S01]  /*0150*/  IMAD R7, RZ, RZ, -UR4 ;  /* 0x80000004ff077e24 */ /* 0x000fe2000f8e02ff */
[----:B------:R-:W-:-:S06]  /*0160*/  ISETP.NE.U32.AND P2, PT, RZ, UR4, PT ;  /* 0x00000004ff007c0c */ /* 0x000fcc000bf45070 */
[----:B0-----:R-:W0:Y:S02]  /*0170*/  MUFU.RCP R0, R0 ;  /* 0x0000000000007308 */ /* 0x001e240000001000 */
[----:B0-----:R-:W-:-:S06]  /*0180*/  VIADD R4, R0, 0xffffffe ;  /* 0x0ffffffe00047836 */ /* 0x001fcc0000000000 */
[----:B------:R0:W1:Y:S02]  /*0190*/  F2I.FTZ.U32.TRUNC.NTZ R5, R4 ;  /* 0x0000000400057305 */ /* 0x000064000021f000 */
[----:B0-----:R-:W-:Y:S02]  /*01a0*/  IMAD.MOV.U32 R4, RZ, RZ, RZ ;  /* 0x000000ffff047224 */ /* 0x001fe400078e00ff */
[----:B-1----:R-:W-:-:S04]  /*01b0*/  IMAD R7, R7, R5, RZ ;  /* 0x0000000507077224 */ /* 0x002fc800078e02ff */
[----:B------:R-:W-:Y:S01]  /*01c0*/  IMAD.HI.U32 R5, R5, R7, R4 ;  /* 0x0000000705057227 */ /* 0x000fe200078e0004 */
[----:B------:R-:W-:-:S05]  /*01d0*/  CS2R R6, SRZ ;  /* 0x0000000000067805 */ /* 0x000fca000001ff00 */
[----:B------:R-:W-:-:S04]  /*01e0*/  IMAD.HI.U32 R15, R5, R2, RZ ;  /* 0x00000002050f7227 */ /* 0x000fc800078e00ff */
[----:B------:R-:W-:-:S04]  /*01f0*/  IMAD.MOV R5, RZ, RZ, -R15 ;  /* 0x000000ffff057224 */ /* 0x000fc800078e0a0f */
[----:B------:R-:W-:-:S05]  /*0200*/  IMAD R5, R5, UR4, R2 ;  /* 0x0000000405057c24 */ /* 0x000fca000f8e0202 */
[----:B------:R-:W-:-:S13]  /*0210*/  ISETP.GE.U32.AND P0, PT, R5, UR4, PT ;  /* 0x0000000405007c0c */ /* 0x000fda000bf06070 */
[----:B------:R-:W-:Y:S01]  /*0220*/  @P0 IADD3 R5, PT, PT, R5, -UR4, RZ ;  /* 0x8000000405050c10 */ /* 0x000fe2000fffe0ff */
[----:B------:R-:W-:-:S03]  /*0230*/  @P0 VIADD R15, R15, 0x1 ;  /* 0x000000010f0f0836 */ /* 0x000fc60000000000 */
[----:B------:R-:W-:-:S13]  /*0240*/  ISETP.GE.U32.AND P1, PT, R5, UR4, PT ;  /* 0x0000000405007c0c */ /* 0x000fda000bf26070 */
[----:B------:R-:W-:Y:S01]  /*0250*/  @P1 VIADD R15, R15, 0x1 ;  /* 0x000000010f0f1836 */ /* 0x000fe20000000000 */
[----:B------:R-:W-:-:S05]  /*0260*/  @!P2 LOP3.LUT R15, RZ, UR4, RZ, 0x33, !PT ;  /* 0x00000004ff0fac12 */ /* 0x000fca000f8e33ff */
[----:B------:R-:W-:-:S04]  /*0270*/  IMAD.MOV R5, RZ, RZ, -R15 ;  /* 0x000000ffff057224 */ /* 0x000fc800078e0a0f */
[----:B------:R-:W-:Y:S01]  /*0280*/  IMAD R4, R5, UR4, R2 ;  /* 0x0000000405047c24 */ /* 0x000fe2000f8e0202 */
[----:B------:R-:W-:Y:S06]  /*0290*/  BRA `(.L_x_1) ;  /* 0x0000000000287947 */ /* 0x000fec0003800000 */
.L_x_0:
[----:B------:R-:W-:Y:S01]  /*02a0*/  IMAD.U32 R5, RZ, RZ, UR4 ;  /* 0x00000004ff057e24 */ /* 0x000fe2000f8e00ff */
[----:B------:R-:W-:Y:S01]  /*02b0*/  MOV R0, 0x2e0 ;  /* 0x000002e000007802 */ /* 0x000fe20000000f00 */
[----:B------:R-:W-:-:S07]  /*02c0*/  IMAD.U32 R4, RZ, RZ, UR16 ;  /* 0x00000010ff047e24 */ /* 0x000fce000f8e00ff */
[----:B------:R-:W-:Y:S05]  /*02d0*/  CALL.REL.NOINC `($__internal_1_$__cuda_sm20_div_s64) ;  /* 0x0000003c00147944 */ /* 0x000fea0003c00000 */
[----:B------:R-:W-:-:S04]  /*02e0*/  IADD3 R7, P0, PT, RZ, -R15, RZ ;  /* 0x8000000fff077210 */ /* 0x000fc80007f1e0ff */
[----:B------:R-:W-:Y:S01]  /*02f0*/  IADD3.X R0, PT, PT, RZ, ~R6, RZ, P0, !PT ;  /* 0x80000006ff007210 */ /* 0x000fe200007fe4ff */
[----:B------:R-:W-:-:S04]  /*0300*/  IMAD.WIDE.U32 R4, R7, UR4, R2 ;  /* 0x0000000407047c25 */ /* 0x000fc8000f8e0002 */
[----:B------:R-:W-:-:S04]  /*0310*/  IMAD R0, R0, UR4, RZ ;  /* 0x0000000400007c24 */ /* 0x000fc8000f8e02ff */
[----:B------:R-:W-:-:S04]  /*0320*/  IMAD R7, R7, UR16, R0 ;  /* 0x0000001007077c24 */ /* 0x000fc8000f8e0200 */
[----:B------:R-:W-:-:S07]  /*0330*/  IMAD.IADD R7, R5, 0x1, R7 ;  /* 0x0000000105077824 */ /* 0x000fce00078e0207 */
.L_x_1:
[C---:B------:R-:W-:Y:S01]  /*0340*/  IMAD.SHL.U32 R0, R4.reuse, 0x4, RZ ;  /* 0x0000000404007824 */ /* 0x040fe200078e00ff */
[----:B------:R-:W-:-:S04]  /*0350*/  SHF.L.U64.HI R7, R4, 0x2, R7 ;  /* 0x0000000204077819 */ /* 0x000fc80000010207 */
[----:B------:R-:W-:-:S04]  /*0360*/  ISETP.GT.U32.AND P0, PT, R15, R0, PT ;  /* 0x000000000f00720c */ /* 0x000fc80003f04070 */
[----:B------:R-:W-:-:S04]  /*0370*/  ISETP.GT.AND.EX P0, PT, R6, R7, PT, P0 ;  /* 0x000000070600720c */ /* 0x000fc80003f04300 */
[----:B------:R-:W-:Y:S02]  /*0380*/  SEL R4, R15, R0, P0 ;  /* 0x000000000f047207 */ /* 0x000fe40000000000 */
[----:B------:R-:W-:Y:S02]  /*0390*/  SEL R5, R6, R7, P0 ;  /* 0x0000000706057207 */ /* 0x000fe40000000000 */
[----:B------:R-:W-:-:S04]  /*03a0*/  ISETP.GE.U32.AND P0, PT, R4, UR5, PT ;  /* 0x0000000504007c0c */ /* 0x000fc8000bf06070 */
[----:B------:R-:W-:-:S13]  /*03b0*/  ISETP.GE.AND.EX P0, PT, R5, UR17, PT, P0 ;  /* 0x0000001105007c0c */ /* 0x000fda000bf06300 */
[----:B------:R-:W-:Y:S05]  /*03c0*/  @P0 EXIT ;  /* 0x000000000000094d */ /* 0x000fea0003800000 */
[----:B------:R-:W0:Y:S01]  /*03d0*/  LDC.64 R18, c[0x4][0x8] ;  /* 0x01000200ff127b82 */ /* 0x000e220000000a00 */
[----:B------:R-:W1:Y:S01]  /*03e0*/  LDCU UR20, c[0x0][0x370] ;  /* 0x00006e00ff1477ac */ /* 0x000e620008000800 */
[----:B------:R-:W-:Y:S01]  /*03f0*/  DADD R4, R20, R20 ;  /* 0x0000000014047229 */ /* 0x000fe20000000014 */
[----:B------:R-:W2:Y:S01]  /*0400*/  LDCU.128 UR8, c[0x0][0x380] ;  /* 0x00007000ff0877ac */ /* 0x000ea20008000c00 */
[----:B------:R-:W3:Y:S01]  /*0410*/  LDCU.128 UR12, c[0x0][0x380] ;  /* 0x00007000ff0c77ac */ /* 0x000ee20008000c00 */
[----:B0-----:R-:W4:Y:S07]  /*0420*/  LDG.E R18, desc[UR6][R18.64] ;  /* 0x0000000612127981 */ /* 0x001f2e000c1e1900 */
[----:B------:R-:W-:Y:S01]  /*0430*/  R2UR UR18, R4 ;  /* 0x00000000041272ca */ /* 0x000fe200000e0000 */
[----:B-1----:R-:W-:Y:S01]  /*0440*/  IMAD R17, R17, UR20, RZ ;  /* 0x0000001411117c24 */ /* 0x002fe2000f8e02ff */
[----:B------:R-:W-:Y:S01]  /*0450*/  R2UR UR19, R5 ;  /* 0x00000000051372ca */ /* 0x000fe200000e0000 */
[----:B------:R-:W-:-:S02]  /*0460*/  IMAD.MOV.U32 R4, RZ, RZ, R0 ;  /* 0x000000ffff047224 */ /* 0x000fc400078e0000 */
[----:B------:R-:W-:Y:S01]  /*0470*/  IMAD.MOV.U32 R5, RZ, RZ, R7 ;  /* 0x000000ffff057224 */ /* 0x000fe200078e0007 */
[----:B----4-:R-:W-:-:S13]  /*0480*/  ISETP.GT.AND P0, PT, R18, RZ, PT ;  /* 0x000000ff1200720c */ /* 0x010fda0003f04270 */
[----:B--23--:R-:W-:Y:S05]  /*0490*/  @P0 BRA `(.L_x_2) ;  /* 0x0000000c00440947 */ /* 0x00cfea0003800000 */
[----:B------:R-:W-:Y:S01]  /*04a0*/  IMAD.U32 R10, RZ, RZ, UR18 ;  /* 0x00000012ff0a7e24 */ /* 0x000fe2000f8e00ff */
[----:B------:R-:W-:Y:S01]  /*04b0*/  MOV R11, UR19 ;  /* 0x00000013000b7c02 */ /* 0x000fe20008000f00 */
[----:B------:R-:W-:Y:S01]  /*04c0*/  IMAD.U32 R8, RZ, RZ, UR18 ;  /* 0x00000012ff087e24 */ /* 0x000fe2000f8e00ff */
[----:B------:R-:W-:Y:S01]  /*04d0*/  MOV R0, 0x520 ;  /* 0x0000052000007802 */ /* 0x000fe20000000f00 */
[----:B------:R-:W-:Y:S02]  /*04e0*/  IMAD.U32 R9, RZ, RZ, UR19 ;  /* 0x00000013ff097e24 */ /* 0x000fe4000f8e00ff */
[----:B------:R-:W-:Y:S02]  /*04f0*/  IMAD.MOV.U32 R12, RZ, RZ, RZ ;  /* 0x000000ffff0c7224 */ /* 0x000fe400078e00ff */
[----:B------:R-:W-:-:S07]  /*0500*/  IMAD.MOV.U32 R13, RZ, RZ, -0x80000000 ;  /* 0x80000000ff0d7424 */ /* 0x000fce00078e00ff */
[----:B------:R-:W-:Y:S05]  /*0510*/  CALL.REL.NOINC `($__internal_0_$__cuda_sm20_div_rn_f64_full) ;  /* 0x0000003400107944 */ /* 0x000fea0003c00000 */
[----:B------:R-:W-:Y:S01]  /*0520*/  IMAD.MOV.U32 R22, RZ, RZ, 0x652b82fe ;  /* 0x652b82feff167424 */ /* 0x000fe200078e00ff */
[----:B------:R-:W-:Y:S01]  /*0530*/  MOV R23, 0x3ff71547 ;  /* 0x3ff7154700177802 */ /* 0x000fe20000000f00 */
[----:B------:R-:W-:Y:S01]  /*0540*/  UMOV UR8, 0xfefa39ef ;  /* 0xfefa39ef00087882 */ /* 0x000fe20000000000 */
[----:B------:R-:W-:Y:S01]  /*0550*/  UMOV UR9, 0x3fe62e42 ;  /* 0x3fe62e4200097882 */ /* 0x000fe20000000000 */
[----:B------:R-:W0:Y:S01]  /*0560*/  LDC.64 R18, c[0x0][0x390] ;  /* 0x0000e400ff127b82 */ /* 0x000e220000000a00 */
[C---:B------:R-:W-:Y:S02]  /*0570*/  DSETP.GEU.AND P0, PT, R10.reuse, RZ, PT ;  /* 0x000000ff0a00722a */ /* 0x040fe40003f0e000 */
[----:B------:R-:W-:-:S08]  /*0580*/  DFMA R22, R10, R22, 6.75539944105574400000e+15 ;  /* 0x433800000a16742b */ /* 0x000fd00000000016 */
[----:B------:R-:W-:Y:S02]  /*0590*/  DADD R12, R22, -6.75539944105574400000e+15 ;  /* 0xc3380000160c7429 */ /* 0x000fe40000000000 */
[----:B------:R-:W-:-:S04]  /*05a0*/  LEA.HI R0, R22, R22, RZ, 0x1 ;  /* 0x0000001616007211 */ /* 0x000fc800078f08ff */
[----:B------:R-:W-:Y:S02]  /*05b0*/  SHF.R.S32.HI R21, RZ, 0x1, R0 ;  /* 0x00000001ff157819 */ /* 0x000fe40000011400 */
[----:B------:R-:W-:Y:S01]  /*05c0*/  DFMA R8, R12, -UR8, R10 ;  /* 0x800000080c087c2b */ /* 0x000fe2000800000a */
[----:B------:R-:W-:Y:S01]  /*05d0*/  UMOV UR8, 0x3b39803f ;  /* 0x3b39803f00087882 */ /* 0x000fe20000000000 */
[----:B------:R-:W-:Y:S01]  /*05e0*/  UMOV UR9, 0x3c7abc9e ;  /* 0x3c7abc9e00097882 */ /* 0x000fe20000000000 */
[----:B------:R-:W-:-:S05]  /*05f0*/  IMAD.IADD R24, R22, 0x1, -R21 ;  /* 0x0000000116187824 */ /* 0x000fca00078e0a15 */
[----:B------:R-:W-:Y:S01]  /*0600*/  DFMA R12, R12, -UR8, R8 ;  /* 0x800000080c0c7c2b */ /* 0x000fe20008000008 */
[----:B------:R-:W-:Y:S01]  /*0610*/  UMOV UR8, 0x69ce2bdf ;  /* 0x69ce2bdf00087882 */ /* 0x000fe20000000000 */
[----:B------:R-:W-:Y:S01]  /*0620*/  IMAD.MOV.U32 R8, RZ, RZ, -0x35dec16 ;  /* 0xfca213eaff087424 */ /* 0x000fe200078e00ff */
[----:B------:R-:W-:Y:S01]  /*0630*/  UMOV UR9, 0x3e5ade15 ;  /* 0x3e5ade1500097882 */ /* 0x000fe20000000000 */
[----:B------:R-:W-:Y:S01]  /*0640*/  IMAD.MOV.U32 R9, RZ, RZ, 0x3e928af3 ;  /* 0x3e928af3ff097424 */ /* 0x000fe200078e00ff */
[----:B------:R-:W-:Y:S01]  /*0650*/  LEA R25, R24, 0x3ff00000, 0x14 ;  /* 0x3ff0000018197811 */ /* 0x000fe200078ea0ff */
[----:B------:R-:W-:-:S04]  /*0660*/  IMAD.MOV.U32 R24, RZ, RZ, RZ ;  /* 0x000000ffff187224 */ /* 0x000fc800078e00ff */
[----:B------:R-:W-:Y:S01]  /*0670*/  DFMA R8, R12, UR8, R8 ;  /* 0x000000080c087c2b */ /* 0x000fe20008000008 */
[----:B------:R-:W-:Y:S01]  /*0680*/  UMOV UR8, 0x62401315 ;  /* 0x6240131500087882 */ /* 0x000fe20000000000 */
[----:B------:R-:W-:-:S06]  /*0690*/  UMOV UR9, 0x3ec71dee ;  /* 0x3ec71dee00097882 */ /* 0x000fcc0000000000 */
[----:B------:R-:W-:Y:S01]  /*06a0*/  DFMA R8, R12, R8, UR8 ;  /* 0x000000080c087e2b */ /* 0x000fe20008000008 */
        /* <DEDUP_REMOVED lines=20> */
[----:B------:R-:W-:-:S08]  /*07f0*/  DFMA R8, R12, R8, UR8 ;  /* 0x000000080c087e2b */ /* 0x000fd00008000008 */
[----:B------:R-:W-:-:S08]  /*0800*/  DFMA R8, R12, R8, 1 ;  /* 0x3ff000000c08742b */ /* 0x000fd00000000008 */
[----:B------:R-:W-:Y:S02]  /*0810*/  DFMA R12, R12, R8, 1 ;  /* 0x3ff000000c0c742b */ /* 0x000fe40000000008 */
[----:B------:R-:W-:-:S08]  /*0820*/  DADD R8, R10, +INF ;  /* 0x7ff000000a087429 */ /* 0x000fd00000000000 */
[--C-:B------:R-:W-:Y:S01]  /*0830*/  IMAD R21, R21, 0x100000, R13.reuse ;  /* 0x0010000015157824 */ /* 0x100fe200078e020d */
[----:B------:R-:W-:Y:S02]  /*0840*/  MOV R20, R12 ;  /* 0x0000000c00147202 */ /* 0x000fe40000000f00 */
[----:B------:R-:W-:Y:S02]  /*0850*/  FSEL R7, R8, RZ, P0 ;  /* 0x000000ff08077208 */ /* 0x000fe40000000000 */
[----:B------:R-:W-:Y:S01]  /*0860*/  FSEL R8, R9, RZ, P0 ;  /* 0x000000ff09087208 */ /* 0x000fe20000000000 */
[----:B------:R-:W-:Y:S01]  /*0870*/  IMAD R9, R22, 0x100000, R13 ;  /* 0x0010000016097824 */ /* 0x000fe200078e020d */
[----:B0-----:R-:W-:-:S11]  /*0880*/  DMUL R20, R20, R24 ;  /* 0x0000001814147228 */ /* 0x001fd60000000000 */
.L_x_10:
[C---:B------:R-:W-:Y:S01]  /*0890*/  FSETP.GEU.AND P0, PT, |R11|.reuse, 4.2275390625, PT ;  /* 0x408748000b00780b */ /* 0x040fe20003f0e200 */
[----:B------:R-:W-:Y:S01]  /*08a0*/  IMAD.MOV.U32 R14, RZ, RZ, R15 ;  /* 0x000000ffff0e7224 */ /* 0x000fe200078e000f */
[----:B------:R-:W-:Y:S01]  /*08b0*/  FSETP.GEU.AND P1, PT, |R11|, 4.1917929649353027344, PT ;  /* 0x4086232b0b00780b */ /* 0x000fe20003f2e200 */
[----:B------:R-:W-:Y:S01]  /*08c0*/  IMAD.MOV.U32 R15, RZ, RZ, R6 ;  /* 0x000000ffff0f7224 */ /* 0x000fe200078e0006 */
[----:B------:R-:W-:Y:S01]  /*08d0*/  FSEL R23, R7, R20, P0 ;  /* 0x0000001407177208 */ /* 0x000fe20000000000 */
[----:B------:R-:W-:Y:S05]  /*08e0*/  YIELD ;  /* 0x0000000000007946 */ /* 0x000fea0003800000 */
[----:B------:R-:W-:Y:S01]  /*08f0*/  FSEL R0, R8, R21, P0 ;  /* 0x0000001508007208 */ /* 0x000fe20000000000 */
[----:B------:R-:W0:Y:S01]  /*0900*/  I2F.F64.S64 R14, R14 ;  /* 0x0000000e000e7312 */ /* 0x000e220000301c00 */
[----:B------:R-:W-:Y:S01]  /*0910*/  FSEL R22, R12, R23, !P1 ;  /* 0x000000170c167208 */ /* 0x000fe20004800000 */
[----:B------:R-:W-:Y:S01]  /*0920*/  BSSY.RECONVERGENT B0, `(.L_x_3) ;  /* 0x000002d000007945 */ /* 0x000fe20003800200 */
[----:B------:R-:W-:-:S02]  /*0930*/  FSEL R23, R9, R0, !P1 ;  /* 0x0000000009177208 */ /* 0x000fc40004800000 */
[----:B------:R-:W-:-:S04]  /*0940*/  IADD3 R2, P2, PT, R17, R2, RZ ;  /* 0x0000000211027210 */ /* 0x000fc80007f5e0ff */
[----:B------:R-:W-:Y:S01]  /*0950*/  DSETP.NEU.AND P1, PT, R22, RZ, PT ;  /* 0x000000ff1600722a */ /* 0x000fe20003f2d000 */
[----:B------:R-:W-:-:S05]  /*0960*/  IMAD.X R3, RZ, RZ, R3, P2 ;  /* 0x000000ffff037224 */ /* 0x000fca00010e0603 */
[----:B------:R-:W-:-:S04]  /*0970*/  LOP3.LUT R0, R3, UR16, RZ, 0xfc, !PT ;  /* 0x0000001003007c12 */ /* 0x000fc8000f8efcff */
[----:B------:R-:W-:-:S04]  /*0980*/  ISETP.NE.U32.AND P0, PT, R0, RZ, PT ;  /* 0x000000ff0000720c */ /* 0x000fc80003f05070 */
[----:B0-----:R-:W-:Y:S09]  /*0990*/  @!P1 BRA `(.L_x_4) ;  /* 0x0000000000949947 */ /* 0x001ff20003800000 */
[----:B------:R-:W0:Y:S01]  /*09a0*/  S2R R25, SR_LANEID ;  /* 0x0000000000197919 */ /* 0x000e220000000000 */
[----:B------:R-:W-:Y:S01]  /*09b0*/  VOTEU.ANY UR8, UPT, PT ;  /* 0x0000000000087886 */ /* 0x000fe200038e0100 */
[----:B------:R-:W1:Y:S01]  /*09c0*/  LDC.64 R26, c[0x4][0x10] ;  /* 0x01000400ff1a7b82 */ /* 0x000e620000000a00 */
[----:B------:R-:W0:Y:S08]  /*09d0*/  FLO.U32 R6, UR8 ;  /* 0x0000000800067d00 */ /* 0x000e3000080e0000 */
[----:B------:R-:W1:Y:S01]  /*09e0*/  POPC R31, UR8 ;  /* 0x00000008001f7d09 */ /* 0x000e620008000000 */
[----:B0-----:R-:W-:-:S13]  /*09f0*/  ISETP.EQ.U32.AND P2, PT, R6, R25, PT ;  /* 0x000000190600720c */ /* 0x001fda0003f42070 */
[----:B-1----:R-:W2:Y:S01]  /*0a00*/  @P2 ATOMG.E.ADD.STRONG.GPU PT, R31, desc[UR6][R26.64], R31 ;  /* 0x8000001f1a1f29a8 */ /* 0x002ea200081ef106 */
[----:B------:R-:W0:Y:S01]  /*0a10*/  FLO.U32 R30, UR8 ;  /* 0x00000008001e7d00 */ /* 0x000e2200080e0000 */
[----:B------:R-:W1:Y:S01]  /*0a20*/  S2R R16, SR_LTMASK ;  /* 0x0000000000107919 */ /* 0x000e620000003900 */
[----:B------:R-:W0:Y:S01]  /*0a30*/  S2R R33, SR_LANEID ;  /* 0x0000000000217919 */ /* 0x000e220000000000 */
[----:B-1----:R-:W-:-:S05]  /*0a40*/  LOP3.LUT R16, R16, UR8, RZ, 0xc0, !PT ;  /* 0x0000000810107c12 */ /* 0x002fca000f8ec0ff */
[----:B------:R-:W1:Y:S01]  /*0a50*/  POPC R25, R16 ;  /* 0x0000001000197309 */ /* 0x000e620000000000 */
[----:B0-----:R-:W-:-:S07]  /*0a60*/  ISETP.EQ.U32.AND P2, PT, R30, R33, PT ;  /* 0x000000211e00720c */ /* 0x001fce0003f42070 */
[----:B------:R-:W0:Y:S01]  /*0a70*/  POPC R33, UR8 ;  /* 0x0000000800217d09 */ /* 0x000e220008000000 */
[----:B--2---:R-:W1:Y:S02]  /*0a80*/  SHFL.IDX PT, R0, R31, R6, 0x1f ;  /* 0x00001f061f007589 */ /* 0x004e6400000e0000 */
[----:B-1----:R-:W-:-:S05]  /*0a90*/  IMAD.IADD R0, R0, 0x1, R25 ;  /* 0x0000000100007824 */ /* 0x002fca00078e0219 */
[----:B------:R-:W1:Y:S01]  /*0aa0*/  I2F.F64.S64 R24, R4 ;  /* 0x0000000400187312 */ /* 0x000e620000301c00 */
[----:B------:R-:W-:-:S04]  /*0ab0*/  IMAD R29, R0, 0x3, RZ ;  /* 0x00000003001d7824 */ /* 0x000fc800078e02ff */
[----:B------:R-:W-:Y:S02]  /*0ac0*/  IMAD.WIDE R26, R29, 0x8, R18 ;  /* 0x000000081d1a7825 */ /* 0x000fe400078e0212 */
[----:B------:R-:W0:Y:S03]  /*0ad0*/  LDC.64 R28, c[0x4][0x10] ;  /* 0x01000400ff1c7b82 */ /* 0x000e260000000a00 */
[----:B------:R-:W-:Y:S04]  /*0ae0*/  STG.E.64 desc[UR6][R26.64], R14 ;  /* 0x0000000e1a007986 */ /* 0x000fe8000c101b06 */
[----:B-1----:R1:W-:Y:S04]  /*0af0*/  STG.E.64 desc[UR6][R26.64+0x8], R24 ;  /* 0x000008181a007986 */ /* 0x0023e8000c101b06 */
[----:B------:R-:W-:Y:S04]  /*0b00*/  STG.E.64 desc[UR6][R26.64+0x10], R22 ;  /* 0x000010161a007986 */ /* 0x000fe8000c101b06 */
[----:B0-----:R-:W2:Y:S01]  /*0b10*/  @P2 ATOMG.E.ADD.STRONG.GPU PT, R29, desc[UR6][R28.64], R33 ;  /* 0x800000211c1d29a8 */ /* 0x001ea200081ef106 */
[----:B-1----:R-:W-:Y:S01]  /*0b20*/  IADD3 R24, P2, PT, R4, 0x1, RZ ;  /* 0x0000000104187810 */ /* 0x002fe20007f5e0ff */
[----:B------:R-:W0:Y:S03]  /*0b30*/  S2R R6, SR_LTMASK ;  /* 0x0000000000067919 */ /* 0x000e260000003900 */
[----:B------:R-:W-:-:S06]  /*0b40*/  IADD3.X R25, PT, PT, RZ, R5, RZ, P2, !PT ;  /* 0x00000005ff197210 */ /* 0x000fcc00017fe4ff */
[----:B------:R-:W1:Y:S01]  /*0b50*/  I2F.F64.S64 R24, R24 ;  /* 0x0000001800187312 */ /* 0x000e620000301c00 */
[----:B0-----:R-:W-:-:S07]  /*0b60*/  LOP3.LUT R6, R6, UR8, RZ, 0xc0, !PT ;  /* 0x0000000806067c12 */ /* 0x001fce000f8ec0ff */
[----:B------:R-:W0:Y:S01]  /*0b70*/  POPC R31, R6 ;  /* 0x00000006001f7309 */ /* 0x000e220000000000 */
[----:B--2---:R-:W0:Y:S02]  /*0b80*/  SHFL.IDX PT, R0, R29, R30, 0x1f ;  /* 0x00001f1e1d007589 */ /* 0x004e2400000e0000 */
[----:B0-----:R-:W-:-:S04]  /*0b90*/  IMAD.IADD R0, R0, 0x1, R31 ;  /* 0x0000000100007824 */ /* 0x001fc800078e021f */
[----:B------:R-:W-:-:S04]  /*0ba0*/  IMAD R31, R0, 0x3, RZ ;  /* 0x00000003001f7824 */ /* 0x000fc800078e02ff */
[----:B------:R-:W-:-:S05]  /*0bb0*/  IMAD.WIDE R26, R31, 0x8, R18 ;  /* 0x000000081f1a7825 */ /* 0x000fca00078e0212 */
[----:B-1----:R0:W-:Y:S04]  /*0bc0*/  STG.E.64 desc[UR6][R26.64+0x8], R24 ;  /* 0x000008181a007986 */ /* 0x0021e8000c101b06 */
[----:B------:R0:W-:Y:S04]  /*0bd0*/  STG.E.64 desc[UR6][R26.64], R14 ;  /* 0x0000000e1a007986 */ /* 0x0001e8000c101b06 */
[----:B------:R0:W-:Y:S02]  /*0be0*/  STG.E.64 desc[UR6][R26.64+0x10], R22 ;  /* 0x000010161a007986 */ /* 0x0001e4000c101b06 */
.L_x_4:
[----:B------:R-:W-:Y:S05]  /*0bf0*/  BSYNC.RECONVERGENT B0 ;  /* 0x0000000000007941 */ /* 0x000fea0003800200 */
.L_x_3:
[----:B------:R-:W-:Y:S04]  /*0c00*/  BSSY.RECONVERGENT B0, `(.L_x_5) ;  /* 0x000002b000007945 */ /* 0x000fe80003800200 */
[----:B------:R-:W-:Y:S05]  /*0c10*/  @!P1 BRA `(.L_x_6) ;  /* 0x0000000000a49947 */ /* 0x000fea0003800000 */
[----:B0-----:R-:W0:Y:S01]  /*0c20*/  S2R R25, SR_LANEID ;  /* 0x0000000000197919 */ /* 0x001e220000000000 */
[----:B------:R-:W-:Y:S01]  /*0c30*/  VOTEU.ANY UR8, UPT, PT ;  /* 0x0000000000087886 */ /* 0x000fe200038e0100 */
[----:B------:R-:W1:Y:S01]  /*0c40*/  LDC.64 R28, c[0x4][0x10] ;  /* 0x01000400ff1c7b82 */ /* 0x000e620000000a00 */
[----:B------:R-:W0:Y:S08]  /*0c50*/  FLO.U32 R6, UR8 ;  /* 0x0000000800067d00 */ /* 0x000e3000080e0000 */
[----:B------:R-:W1:Y:S01]  /*0c60*/  POPC R31, UR8 ;  /* 0x00000008001f7d09 */ /* 0x000e620008000000 */
[----:B0-----:R-:W-:-:S13]  /*0c70*/  ISETP.EQ.U32.AND P2, PT, R6, R25, PT ;  /* 0x000000190600720c */ /* 0x001fda0003f42070 */
[----:B-1----:R-:W2:Y:S01]  /*0c80*/  @P2 ATOMG.E.ADD.STRONG.GPU PT, R29, desc[UR6][R28.64], R31 ;  /* 0x8000001f1c1d29a8 */ /* 0x002ea200081ef106 */
[----:B------:R-:W-:Y:S01]  /*0c90*/  IADD3 R24, P2, PT, R4, 0x2, RZ ;  /* 0x0000000204187810 */ /* 0x000fe20007f5e0ff */
[----:B------:R-:W0:Y:S04]  /*0ca0*/  S2R R16, SR_LTMASK ;  /* 0x0000000000107919 */ /* 0x000e280000003900 */
[----:B------:R-:W-:-:S06]  /*0cb0*/  IMAD.X R25, RZ, RZ, R5, P2 ;  /* 0x000000ffff197224 */ /* 0x000fcc00010e0605 */
        /* <DEDUP_REMOVED lines=9> */
[----:B------:R1:W-:Y:S01]  /*0d50*/  STG.E.64 desc[UR6][R26.64+0x10], R22 ;  /* 0x000010161a007986 */ /* 0x0003e2000c101b06 */
[----:B------:R-:W-:Y:S05]  /*0d60*/  @!P1 BRA `(.L_x_6) ;  /* 0x0000000000509947 */ /* 0x000fea0003800000 */
[----:B-1----:R-:W0:Y:S01]  /*0d70*/  S2R R25, SR_LANEID ;  /* 0x0000000000197919 */ /* 0x002e220000000000 */
        /* <DEDUP_REMOVED lines=16> */
[----:B------:R2:W-:Y:S04]  /*0e80*/  STG.E.64 desc[UR6][R4.64], R14 ;  /* 0x0000000e04007986 */ /* 0x0005e8000c101b06 */
[----:B-1----:R2:W-:Y:S04]  /*0e90*/  STG.E.64 desc[UR6][R4.64+0x8], R24 ;  /* 0x0000081804007986 */ /* 0x0025e8000c101b06 */
[----:B------:R2:W-:Y:S02]  /*0ea0*/  STG.E.64 desc[UR6][R4.64+0x10], R22 ;  /* 0x0000101604007986 */ /* 0x0005e4000c101b06 */
.L_x_6:
[----:B------:R-:W-:Y:S05]  /*0eb0*/  BSYNC.RECONVERGENT B0 ;  /* 0x0000000000007941 */ /* 0x000fea0003800200 */
.L_x_5:
[----:B------:R-:W-:Y:S04]  /*0ec0*/  BSSY.RECONVERGENT B0, `(.L_x_7) ;  /* 0x0000024000007945 */ /* 0x000fe80003800200 */
[----:B------:R-:W-:Y:S05]  /*0ed0*/  @P0 BRA `(.L_x_8) ;  /* 0x00000000005c0947 */ /* 0x000fea0003800000 */
[----:B------:R-:W3:Y:S01]  /*0ee0*/  I2F.U32.RP R0, UR4 ;  /* 0x0000000400007d06 */ /* 0x000ee20008209000 */
[----:B012---:R-:W-:Y:S01]  /*0ef0*/  IMAD R15, RZ, RZ, -UR4 ;  /* 0x80000004ff0f7e24 */ /* 0x007fe2000f8e02ff */
[----:B------:R-:W-:Y:S01]  /*0f00*/  ISETP.NE.U32.AND P2, PT, RZ, UR4, PT ;  /* 0x00000004ff007c0c */ /* 0x000fe2000bf45070 */
[----:B------:R-:W-:-:S05]  /*0f10*/  IMAD.MOV.U32 R6, RZ, RZ, RZ ;  /* 0x000000ffff067224 */ /* 0x000fca00078e00ff */
[----:B---3--:R-:W0:Y:S02]  /*0f20*/  MUFU.RCP R0, R0 ;  /* 0x0000000000007308 */ /* 0x008e240000001000 */
[----:B0-----:R-:W-:-:S06]  /*0f30*/  IADD3 R4, PT, PT, R0, 0xffffffe, RZ ;  /* 0x0ffffffe00047810 */ /* 0x001fcc0007ffe0ff */
[----:B------:R0:W1:Y:S02]  /*0f40*/  F2I.FTZ.U32.TRUNC.NTZ R5, R4 ;  /* 0x0000000400057305 */ /* 0x000064000021f000 */
[----:B0-----:R-:W-:Y:S02]  /*0f50*/  IMAD.MOV.U32 R4, RZ, RZ, RZ ;  /* 0x000000ffff047224 */ /* 0x001fe400078e00ff */
[----:B-1----:R-:W-:-:S04]  /*0f60*/  IMAD R15, R15, R5, RZ ;  /* 0x000000050f0f7224 */ /* 0x002fc800078e02ff */
[----:B------:R-:W-:-:S06]  /*0f70*/  IMAD.HI.U32 R15, R5, R15, R4 ;  /* 0x0000000f050f7227 */ /* 0x000fcc00078e0004 */
[----:B------:R-:W-:-:S04]  /*0f80*/  IMAD.HI.U32 R15, R15, R2, RZ ;  /* 0x000000020f0f7227 */ /* 0x000fc800078e00ff */
[----:B------:R-:W-:-:S04]  /*0f90*/  IMAD.MOV R5, RZ, RZ, -R15 ;  /* 0x000000ffff057224 */ /* 0x000fc800078e0a0f */
[----:B------:R-:W-:-:S05]  /*0fa0*/  IMAD R5, R5, UR4, R2 ;  /* 0x0000000405057c24 */ /* 0x000fca000f8e0202 */
[----:B------:R-:W-:-:S13]  /*0fb0*/  ISETP.GE.U32.AND P0, PT, R5, UR4, PT ;  /* 0x0000000405007c0c */ /* 0x000fda000bf06070 */
[----:B------:R-:W-:Y:S02]  /*0fc0*/  @P0 VIADD R5, R5, -UR4 ;  /* 0x8000000405050c36 */ /* 0x000fe40008000000 */
[----:B------:R-:W-:-:S03]  /*0fd0*/  @P0 VIADD R15, R15, 0x1 ;  /* 0x000000010f0f0836 */ /* 0x000fc60000000000 */
[----:B------:R-:W-:Y:S01]  /*0fe0*/  ISETP.GE.U32.AND P1, PT, R5, UR4, PT ;  /* 0x0000000405007c0c */ /* 0x000fe2000bf26070 */
[----:B------:R-:W-:-:S12]  /*0ff0*/  IMAD.MOV.U32 R5, RZ, RZ, RZ ;  /* 0x000000ffff057224 */ /* 0x000fd800078e00ff */
[----:B------:R-:W-:Y:S02]  /*1000*/  @P1 IADD3 R15, PT, PT, R15, 0x1, RZ ;  /* 0x000000010f0f1810 */ /* 0x000fe40007ffe0ff */
[----:B------:R-:W-:-:S05]  /*1010*/  @!P2 LOP3.LUT R15, RZ, UR4, RZ, 0x33, !PT ;  /* 0x00000004ff0fac12 */ /* 0x000fca000f8e33ff */
[----:B------:R-:W-:-:S04]  /*1020*/  IMAD.MOV R23, RZ, RZ, -R15 ;  /* 0x000000ffff177224 */ /* 0x000fc800078e0a0f */
[----:B------:R-:W-:Y:S01]  /*1030*/  IMAD R0, R23, UR4, R2 ;  /* 0x0000000417007c24 */ /* 0x000fe2000f8e0202 */
[----:B------:R-:W-:Y:S06]  /*1040*/  BRA `(.L_x_9) ;  /* 0x00000000002c7947 */ /* 0x000fec0003800000 */
.L_x_8:
[----:B--2---:R-:W-:Y:S01]  /*1050*/  IMAD.U32 R5, RZ, RZ, UR4 ;  /* 0x00000004ff057e24 */ /* 0x004fe2000f8e00ff */
[----:B------:R-:W-:Y:S01]  /*1060*/  MOV R0, 0x1090 ;  /* 0x0000109000007802 */ /* 0x000fe20000000f00 */
[----:B------:R-:W-:-:S07]  /*1070*/  IMAD.U32 R4, RZ, RZ, UR16 ;  /* 0x00000010ff047e24 */ /* 0x000fce000f8e00ff */
[----:B01----:R-:W-:Y:S05]  /*1080*/  CALL.REL.NOINC `($__internal_1_$__cuda_sm20_div_s64) ;  /* 0x0000002c00a87944 */ /* 0x003fea0003c00000 */
[----:B------:R-:W-:-:S04]  /*1090*/  IADD3 R23, P0, PT, RZ, -R15, RZ ;  /* 0x8000000fff177210 */ /* 0x000fc80007f1e0ff */
[----:B------:R-:W-:Y:S01]  /*10a0*/  IADD3.X R0, PT, PT, RZ, ~R6, RZ, P0, !PT ;  /* 0x80000006ff007210 */ /* 0x000fe200007fe4ff */
[----:B------:R-:W-:-:S04]  /*10b0*/  IMAD.WIDE.U32 R4, R23, UR4, R2 ;  /* 0x0000000417047c25 */ /* 0x000fc8000f8e0002 */
[----:B------:R-:W-:-:S04]  /*10c0*/  IMAD R0, R0, UR4, RZ ;  /* 0x0000000400007c24 */ /* 0x000fc8000f8e02ff */
[----:B------:R-:W-:Y:S02]  /*10d0*/  IMAD R23, R23, UR16, R0 ;  /* 0x0000001017177c24 */ /* 0x000fe4000f8e0200 */
[----:B------:R-:W-:Y:S02]  /*10e0*/  IMAD.MOV.U32 R0, RZ, RZ, R4 ;  /* 0x000000ffff007224 */ /* 0x000fe400078e0004 */
[----:B------:R-:W-:-:S07]  /*10f0*/  IMAD.IADD R5, R5, 0x1, R23 ;  /* 0x0000000105057824 */ /* 0x000fce00078e0217 */
.L_x_9:
[----:B------:R-:W-:Y:S05]  /*1100*/  BSYNC.RECONVERGENT B0 ;  /* 0x0000000000007941 */ /* 0x000fea0003800200 */
.L_x_7:
        /* <DEDUP_REMOVED lines=8> */
[----:B------:R-:W-:Y:S05]  /*1190*/  @!P0 BRA `(.L_x_10) ;  /* 0xfffffff400bc8947 */ /* 0x000fea000383ffff */
[----:B------:R-:W-:Y:S05]  /*11a0*/  EXIT ;  /* 0x000000000000794d */ /* 0x000fea0003800000 */
.L_x_2:
[----:B------:R-:W-:Y:S01]  /*11b0*/  BSSY B1, `(.L_x_11) ;  /* 0x0000279000017945 */ /* 0x000fe20003800000 */
.L_x_47:
[----:B------:R-:W-:Y:S01]  /*11c0*/  SHF.R.S32.HI R0, RZ, 0x1f, R18 ;  /* 0x0000001fff007819 */ /* 0x000fe20000011412 */
[----:B------:R-:W-:Y:S01]  /*11d0*/  IMAD R7, R6, R18, RZ ;  /* 0x0000001206077224 */ /* 0x000fe200078e02ff */
[----:B------:R-:W-:Y:S05]  /*11e0*/  YIELD ;  /* 0x0000000000007946 */ /* 0x000fea0003800000 */
[----:B------:R-:W-:Y:S01]  /*11f0*/  IMAD.MOV.U32 R8, RZ, RZ, R15 ;  /* 0x000000ffff087224 */ /* 0x000fe200078e000f */
[----:B------:R-:W-:Y:S01]  /*1200*/  BSSY.RECONVERGENT B2, `(.L_x_12) ;  /* 0x000008e000027945 */ /* 0x000fe20003800200 */
[----:B------:R-:W-:-:S03]  /*1210*/  IMAD.MOV.U32 R9, RZ, RZ, R6 ;  /* 0x000000ffff097224 */ /* 0x000fc600078e0006 */
[----:B------:R-:W-:Y:S01]  /*1220*/  BSSY.RELIABLE B0, `(.L_x_13) ;  /* 0x000001d000007945 */ /* 0x000fe20003800100 */
[----:B------:R-:W-:Y:S01]  /*1230*/  IMAD.WIDE.U32 R16, R15, R18, RZ ;  /* 0x000000120f107225 */ /* 0x000fe200078e00ff */
[----:B------:R-:W-:-:S03]  /*1240*/  CS2R R10, SRZ ;  /* 0x00000000000a7805 */ /* 0x000fc6000001ff00 */
[----:B------:R-:W-:Y:S02]  /*1250*/  IMAD R13, R0, R15, R7 ;  /* 0x0000000f000d7224 */ /* 0x000fe400078e0207 */
[----:B------:R-:W-:Y:S01]  /*1260*/  HFMA2 R7, -RZ, RZ, 0, 0 ;  /* 0x00000000ff077431 */ /* 0x000fe200000001ff */
[----:B------:R0:W1:Y:S01]  /*1270*/  I2F.F64.S64 R14, R8 ;  /* 0x00000008000e7312 */ /* 0x0000620000301c00 */
[----:B------:R-:W-:-:S07]  /*1280*/  IMAD.IADD R6, R17, 0x1, R13 ;  /* 0x0000000111067824 */ /* 0x000fce00078e020d */
.L_x_15:
[----:B0-----:R-:W-:Y:S01]  /*1290*/  IMAD.MOV.U32 R8, RZ, RZ, R7 ;  /* 0x000000ffff087224 */ /* 0x001fe200078e0007 */
[----:B------:R-:W-:Y:S01]  /*12a0*/  IADD3 R23, P0, PT, R7, R16, RZ ;  /* 0x0000001007177210 */ /* 0x000fe20007f1e0ff */
[----:B------:R-:W-:Y:S02]  /*12b0*/  IMAD.MOV.U32 R9, RZ, RZ, RZ ;  /* 0x000000ffff097224 */ /* 0x000fe400078e00ff */
[----:B------:R-:W-:Y:S02]  /*12c0*/  IMAD R25, R5, R18, RZ ;  /* 0x0000001205197224 */ /* 0x000fe400078e02ff */
[----:B------:R-:W-:-:S04]  /*12d0*/  IMAD.WIDE.U32 R12, R18, R4, R8 ;  /* 0x00000004120c7225 */ /* 0x000fc800078e0008 */
[----:B------:R-:W-:Y:S01]  /*12e0*/  IMAD R9, R0, R4, R25 ;  /* 0x0000000400097224 */ /* 0x000fe200078e0219 */
[----:B------:R-:W-:Y:S01]  /*12f0*/  LEA R8, P1, R12, UR8, 0x3 ;  /* 0x000000080c087c11 */ /* 0x000fe2000f8218ff */
[----:B------:R-:W-:Y:S01]  /*1300*/  IMAD.X R24, RZ, RZ, R6, P0 ;  /* 0x000000ffff187224 */ /* 0x000fe200000e0606 */
[----:B------:R-:W-:Y:S01]  /*1310*/  LEA R22, P0, R23, UR10, 0x3 ;  /* 0x0000000a17167c11 */ /* 0x000fe2000f8018ff */
[----:B------:R-:W-:-:S03]  /*1320*/  IMAD.IADD R9, R13, 0x1, R9 ;  /* 0x000000010d097824 */ /* 0x000fc600078e0209 */
[----:B------:R-:W-:Y:S02]  /*1330*/  LEA.HI.X R23, R23, UR11, R24, 0x3, P0 ;  /* 0x0000000b17177c11 */ /* 0x000fe400080f1c18 */
[----:B------:R-:W-:-:S04]  /*1340*/  LEA.HI.X R9, R12, UR9, R9, 0x3, P1 ;  /* 0x000000090c097c11 */ /* 0x000fc800088f1c09 */
[----:B------:R-:W2:Y:S04]  /*1350*/  LDG.E.64 R22, desc[UR6][R22.64] ;  /* 0x0000000616167981 */ /* 0x000ea8000c1e1b00 */
[----:B------:R-:W2:Y:S02]  /*1360*/  LDG.E.64 R8, desc[UR6][R8.64] ;  /* 0x0000000608087981 */ /* 0x000ea4000c1e1b00 */
[----:B--2---:R-:W-:-:S08]  /*1370*/  DADD R12, R22, -R8 ;  /* 0x00000000160c7229 */ /* 0x004fd00000000808 */
[----:B------:R-:W-:-:S08]  /*1380*/  DFMA R10, R12, R12, R10 ;  /* 0x0000000c0c0a722b */ /* 0x000fd0000000000a */
[----:B------:R-:W-:-:S14]  /*1390*/  DSETP.GT.AND P0, PT, R10, R20, PT ;  /* 0x000000140a00722a */ /* 0x000fdc0003f04000 */
[----:B------:R-:W-:Y:S05]  /*13a0*/  @P0 BREAK.RELIABLE B0 ;  /* 0x0000000000000942 */ /* 0x000fea0003800100 */
[----:B------:R-:W-:Y:S05]  /*13b0*/  @P0 BRA `(.L_x_14) ;  /* 0x0000000400c80947 */ /* 0x000fea0003800000 */
[----:B------:R-:W-:-:S04]  /*13c0*/  IADD3 R7, PT, PT, R7, 0x1, RZ ;  /* 0x0000000107077810 */ /* 0x000fc80007ffe0ff */
[----:B------:R-:W-:-:S13]  /*13d0*/  ISETP.NE.AND P0, PT, R7, R18, PT ;  /* 0x000000120700720c */ /* 0x000fda0003f05270 */
[----:B------:R-:W-:Y:S05]  /*13e0*/  @P0 BRA `(.L_x_15) ;  /* 0xfffffffc00a80947 */ /* 0x000fea000383ffff */
[----:B------:R-:W-:Y:S05]  /*13f0*/  BSYNC.RELIABLE B0 ;  /* 0x0000000000007941 */ /* 0x000fea0003800100 */
.L_x_13:
[----:B------:R-:W0:Y:S01]  /*1400*/  MUFU.RCP64H R9, UR19 ;  /* 0x0000001300097d08 */ /* 0x000e220008001800 */
[----:B------:R-:W-:Y:S01]  /*1410*/  IMAD.U32 R12, RZ, RZ, UR18 ;  /* 0x00000012ff0c7e24 */ /* 0x000fe2000f8e00ff */
[----:B------:R-:W-:Y:S01]  /*1420*/  BSSY.RECONVERGENT B4, `(.L_x_16) ;  /* 0x000001a000047945 */ /* 0x000fe20003800200 */
[----:B------:R-:W-:Y:S02]  /*1430*/  IMAD.U32 R13, RZ, RZ, UR19 ;  /* 0x00000013ff0d7e24 */ /* 0x000fe4000f8e00ff */
[----:B------:R-:W-:-:S06]  /*1440*/  IMAD.MOV.U32 R8, RZ, RZ, 0x1 ;  /* 0x00000001ff087424 */ /* 0x000fcc00078e00ff */
[----:B0-----:R-:W-:-:S08]  /*1450*/  DFMA R12, R8, -R12, 1 ;  /* 0x3ff00000080c742b */ /* 0x001fd0000000080c */
[----:B------:R-:W-:-:S08]  /*1460*/  DFMA R12, R12, R12, R12 ;  /* 0x0000000c0c0c722b */ /* 0x000fd0000000000c */
[----:B------:R-:W-:Y:S01]  /*1470*/  DFMA R12, R8, R12, R8 ;  /* 0x0000000c080c722b */ /* 0x000fe20000000008 */
[----:B------:R-:W-:Y:S02]  /*1480*/  IMAD.U32 R8, RZ, RZ, UR18 ;  /* 0x00000012ff087e24 */ /* 0x000fe4000f8e00ff */
[----:B------:R-:W-:-:S06]  /*1490*/  IMAD.U32 R9, RZ, RZ, UR19 ;  /* 0x00000013ff097e24 */ /* 0x000fcc000f8e00ff */
[----:B------:R-:W-:-:S08]  /*14a0*/  DFMA R8, R12, -R8, 1 ;  /* 0x3ff000000c08742b */ /* 0x000fd00000000808 */
[----:B------:R-:W-:-:S08]  /*14b0*/  DFMA R8, R12, R8, R12 ;  /* 0x000000080c08722b */ /* 0x000fd0000000000c */
[----:B------:R-:W-:-:S08]  /*14c0*/  DMUL R12, R10, -R8 ;  /* 0x800000080a0c7228 */ /* 0x000fd00000000000 */
[----:B------:R-:W-:-:S08]  /*14d0*/  DFMA R22, R12, -UR18, -R10 ;  /* 0x800000120c167c2b */ /* 0x000fd0000800080a */
[----:B------:R-:W-:Y:S02]  /*14e0*/  DFMA R8, R8, R22, R12 ;  /* 0x000000160808722b */ /* 0x000fe4000000000c */
[----:B------:R-:W-:-:S08]  /*14f0*/  DADD R12, -RZ, -R10 ;  /* 0x00000000ff0c7229 */ /* 0x000fd0000000090a */
[----:B------:R-:W-:Y:S02]  /*1500*/  FFMA R0, RZ, UR19, R9 ;  /* 0x00000013ff007c23 */ /* 0x000fe40008000009 */
[----:B------:R-:W-:-:S03]  /*1510*/  FSETP.GEU.AND P1, PT, |R13|, 6.5827683646048100446e-37, PT ;  /* 0x036000000d00780b */ /* 0x000fc60003f2e200 */
[----:B------:R-:W-:-:S13]  /*1520*/  FSETP.GT.AND P0, PT, |R0|, 1.469367938527859385e-39, PT ;  /* 0x001000000000780b */ /* 0x000fda0003f04200 */
[----:B------:R-:W-:Y:S05]  /*1530*/  @P0 BRA P1, `(.L_x_17) ;  /* 0x0000000000200947 */ /* 0x000fea0000800000 */
[----:B------:R-:W-:Y:S01]  /*1540*/  MOV R10, UR18 ;  /* 0x00000012000a7c02 */ /* 0x000fe20008000f00 */
[----:B------:R-:W-:Y:S01]  /*1550*/  IMAD.U32 R11, RZ, RZ, UR19 ;  /* 0x00000013ff0b7e24 */ /* 0x000fe2000f8e00ff */
[----:B------:R-:W-:Y:S01]  /*1560*/  MOV R0, 0x15a0 ;  /* 0x000015a000007802 */ /* 0x000fe20000000f00 */
[----:B------:R-:W-:Y:S02]  /*1570*/  IMAD.U32 R8, RZ, RZ, UR18 ;  /* 0x00000012ff087e24 */ /* 0x000fe4000f8e00ff */
[----:B------:R-:W-:-:S07]  /*1580*/  IMAD.U32 R9, RZ, RZ, UR19 ;  /* 0x00000013ff097e24 */ /* 0x000fce000f8e00ff */
[----:B-1----:R-:W-:Y:S05]  /*1590*/  CALL.REL.NOINC `($__internal_0_$__cuda_sm20_div_rn_f64_full) ;  /* 0x0000002000f07944 */ /* 0x002fea0003c00000 */
[----:B------:R-:W-:Y:S02]  /*15a0*/  IMAD.MOV.U32 R8, RZ, RZ, R10 ;  /* 0x000000ffff087224 */ /* 0x000fe400078e000a */
[----:B------:R-:W-:-:S07]  /*15b0*/  IMAD.MOV.U32 R9, RZ, RZ, R11 ;  /* 0x000000ffff097224 */ /* 0x000fce00078e000b */
.L_x_17:
[----:B------:R-:W-:Y:S05]  /*15c0*/  BSYNC.RECONVERGENT B4 ;  /* 0x0000000000047941 */ /* 0x000fea0003800200 */
.L_x_16:
[----:B------:R-:W-:Y:S01]  /*15d0*/  MOV R10, 0x652b82fe ;  /* 0x652b82fe000a7802 */ /* 0x000fe20000000f00 */
[----:B------:R-:W-:Y:S01]  /*15e0*/  IMAD.MOV.U32 R11, RZ, RZ, 0x3ff71547 ;  /* 0x3ff71547ff0b7424 */ /* 0x000fe200078e00ff */
[----:B------:R-:W-:Y:S01]  /*15f0*/  UMOV UR20, 0xfefa39ef ;  /* 0xfefa39ef00147882 */ /* 0x000fe20000000000 */
[----:B------:R-:W-:Y:S01]  /*1600*/  UMOV UR21, 0x3fe62e42 ;  /* 0x3fe62e4200157882 */ /* 0x000fe20000000000 */
[----:B------:R-:W-:Y:S01]  /*1610*/  FSETP.GEU.AND P0, PT, |R9|, 4.1917929649353027344, PT ;  /* 0x4086232b0900780b */ /* 0x000fe20003f0e200 */
[----:B------:R-:W-:Y:S02]  /*1620*/  BSSY.RECONVERGENT B3, `(.L_x_18) ;  /* 0x0000036000037945 */ /* 0x000fe40003800200 */
[----:B------:R-:W-:-:S08]  /*1630*/  DFMA R10, R8, R10, 6.75539944105574400000e+15 ;  /* 0x43380000080a742b */ /* 0x000fd0000000000a */
[----:B------:R-:W-:-:S08]  /*1640*/  DADD R12, R10, -6.75539944105574400000e+15 ;  /* 0xc33800000a0c7429 */ /* 0x000fd00000000000 */
[----:B------:R-:W-:Y:S01]  /*1650*/  DFMA R22, R12, -UR20, R8 ;  /* 0x800000140c167c2b */ /* 0x000fe20008000008 */
[----:B------:R-:W-:Y:S01]  /*1660*/  UMOV UR20, 0x3b39803f ;  /* 0x3b39803f00147882 */ /* 0x000fe20000000000 */
[----:B------:R-:W-:-:S06]  /*1670*/  UMOV UR21, 0x3c7abc9e ;  /* 0x3c7abc9e00157882 */ /* 0x000fcc0000000000 */
[----:B------:R-:W-:Y:S01]  /*1680*/  DFMA R12, R12, -UR20, R22 ;  /* 0x800000140c0c7c2b */ /* 0x000fe20008000016 */
[----:B------:R-:W-:Y:S01]  /*1690*/  UMOV UR20, 0x69ce2bdf ;  /* 0x69ce2bdf00147882 */ /* 0x000fe20000000000 */
[----:B------:R-:W-:Y:S01]  /*16a0*/  IMAD.MOV.U32 R22, RZ, RZ, -0x35dec16 ;  /* 0xfca213eaff167424 */ /* 0x000fe200078e00ff */
[----:B------:R-:W-:Y:S01]  /*16b0*/  UMOV UR21, 0x3e5ade15 ;  /* 0x3e5ade1500157882 */ /* 0x000fe20000000000 */
[----:B------:R-:W-:-:S06]  /*16c0*/  IMAD.MOV.U32 R23, RZ, RZ, 0x3e928af3 ;  /* 0x3e928af3ff177424 */ /* 0x000fcc00078e00ff */
        /* <DEDUP_REMOVED lines=26> */
[----:B------:R-:W-:-:S10]  /*1870*/  DFMA R22, R12, R22, 1 ;  /* 0x3ff000000c16742b */ /* 0x000fd40000000016 */
[----:B------:R-:W-:Y:S02]  /*1880*/  IMAD R13, R10, 0x100000, R23 ;  /* 0x001000000a0d7824 */ /* 0x000fe400078e0217 */
[----:B------:R-:W-:Y:S01]  /*1890*/  IMAD.MOV.U32 R12, RZ, RZ, R22 ;  /* 0x000000ffff0c7224 */ /* 0x000fe200078e0016 */
[----:B------:R-:W-:Y:S06]  /*18a0*/  @!P0 BRA `(.L_x_19) ;  /* 0x0000000000348947 */ /* 0x000fec0003800000 */
[----:B------:R-:W-:Y:S01]  /*18b0*/  FSETP.GEU.AND P1, PT, |R9|, 4.2275390625, PT ;  /* 0x408748000900780b */ /* 0x000fe20003f2e200 */
[C---:B------:R-:W-:Y:S02]  /*18c0*/  DADD R12, R8.reuse, +INF ;  /* 0x7ff00000080c7429 */ /* 0x040fe40000000000 */
[----:B------:R-:W-:-:S08]  /*18d0*/  DSETP.GEU.AND P0, PT, R8, RZ, PT ;  /* 0x000000ff0800722a */ /* 0x000fd00003f0e000 */
[----:B------:R-:W-:Y:S02]  /*18e0*/  FSEL R12, R12, RZ, P0 ;  /* 0x000000ff0c0c7208 */ /* 0x000fe40000000000 */
[----:B------:R-:W-:Y:S01]  /*18f0*/  @!P1 LEA.HI R0, R10, R10, RZ, 0x1 ;  /* 0x0000000a0a009211 */ /* 0x000fe200078f08ff */
[----:B------:R-:W-:Y:S01]  /*1900*/  @!P1 IMAD.MOV.U32 R8, RZ, RZ, R22 ;  /* 0x000000ffff089224 */ /* 0x000fe200078e0016 */
[----:B------:R-:W-:Y:S02]  /*1910*/  FSEL R13, R13, RZ, P0 ;  /* 0x000000ff0d0d7208 */ /* 0x000fe40000000000 */
[----:B------:R-:W-:-:S04]  /*1920*/  @!P1 SHF.R.S32.HI R9, RZ, 0x1, R0 ;  /* 0x00000001ff099819 */ /* 0x000fc80000011400 */
[----:B------:R-:W-:Y:S01]  /*1930*/  @!P1 IADD3 R10, PT, PT, R10, -R9, RZ ;  /* 0x800000090a0a9210 */ /* 0x000fe20007ffe0ff */
[----:B------:R-:W-:-:S03]  /*1940*/  @!P1 IMAD R9, R9, 0x100000, R23 ;  /* 0x0010000009099824 */ /* 0x000fc600078e0217 */
[----:B------:R-:W-:Y:S01]  /*1950*/  @!P1 LEA R11, R10, 0x3ff00000, 0x14 ;  /* 0x3ff000000a0b9811 */ /* 0x000fe200078ea0ff */
[----:B------:R-:W-:-:S06]  /*1960*/  @!P1 IMAD.MOV.U32 R10, RZ, RZ, RZ ;  /* 0x000000ffff0a9224 */ /* 0x000fcc00078e00ff */
[----:B------:R-:W-:-:S11]  /*1970*/  @!P1 DMUL R12, R8, R10 ;  /* 0x0000000a080c9228 */ /* 0x000fd60000000000 */
.L_x_19:
[----:B------:R-:W-:Y:S05]  /*1980*/  BSYNC.RECONVERGENT B3 ;  /* 0x0000000000037941 */ /* 0x000fea0003800200 */
.L_x_18:
[----:B------:R-:W-:-:S14]  /*1990*/  DSETP.NEU.AND P0, PT, R12, RZ, PT ;  /* 0x000000ff0c00722a */ /* 0x000fdc0003f0d000 */
[----:B------:R-:W-:Y:S05]  /*19a0*/  @!P0 BRA `(.L_x_14) ;  /* 0x00000000004c8947 */ /* 0x000fea0003800000 */
[----:B------:R-:W0:Y:S01]  /*19b0*/  S2R R7, SR_LANEID ;  /* 0x0000000000077919 */ /* 0x000e220000000000 */
[----:B------:R-:W-:Y:S01]  /*19c0*/  VOTEU.ANY UR20, UPT, PT ;  /* 0x0000000000147886 */ /* 0x000fe200038e0100 */
[----:B------:R-:W2:Y:S01]  /*19d0*/  LDC.64 R22, c[0x4][0x10] ;  /* 0x01000400ff167b82 */ /* 0x000ea20000000a00 */
[----:B------:R-:W0:Y:S01]  /*19e0*/  FLO.U32 R24, UR20 ;  /* 0x0000001400187d00 */ /* 0x000e2200080e0000 */
[----:B------:R-:W3:Y:S06]  /*19f0*/  S2R R26, SR_LTMASK ;  /* 0x00000000001a7919 */ /* 0x000eec0000003900 */
[----:B------:R-:W4:Y:S01]  /*1a00*/  LDC.64 R8, c[0x0][0x390] ;  /* 0x0000e400ff087b82 */ /* 0x000f220000000a00 */
[----:B------:R-:W2:Y:S01]  /*1a10*/  POPC R25, UR20 ;  /* 0x0000001400197d09 */ /* 0x000ea20008000000 */
[----:B0-----:R-:W-:-:S13]  /*1a20*/  ISETP.EQ.U32.AND P0, PT, R24, R7, PT ;  /* 0x000000071800720c */ /* 0x001fda0003f02070 */
[----:B--2---:R-:W2:Y:S01]  /*1a30*/  @P0 ATOMG.E.ADD.STRONG.GPU PT, R23, desc[UR6][R22.64], R25 ;  /* 0x80000019161709a8 */ /* 0x004ea200081ef106 */
[----:B---3--:R-:W-:Y:S01]  /*1a40*/  LOP3.LUT R26, R26, UR20, RZ, 0xc0, !PT ;  /* 0x000000141a1a7c12 */ /* 0x008fe2000f8ec0ff */
[----:B------:R-:W0:Y:S08]  /*1a50*/  I2F.F64.S64 R10, R4 ;  /* 0x00000004000a7312 */ /* 0x000e300000301c00 */
[----:B------:R-:W3:Y:S01]  /*1a60*/  POPC R7, R26 ;  /* 0x0000001a00077309 */ /* 0x000ee20000000000 */
[----:B--2---:R-:W3:Y:S02]  /*1a70*/  SHFL.IDX PT, R0, R23, R24, 0x1f ;  /* 0x00001f1817007589 */ /* 0x004ee400000e0000 */
[----:B---3--:R-:W-:-:S04]  /*1a80*/  IMAD.IADD R0, R0, 0x1, R7 ;  /* 0x0000000100007824 */ /* 0x008fc800078e0207 */
[----:B------:R-:W-:-:S04]  /*1a90*/  IMAD R7, R0, 0x3, RZ ;  /* 0x0000000300077824 */ /* 0x000fc800078e02ff */
[----:B----4-:R-:W-:-:S05]  /*1aa0*/  IMAD.WIDE R8, R7, 0x8, R8 ;  /* 0x0000000807087825 */ /* 0x010fca00078e0208 */
[----:B0-----:R0:W-:Y:S04]  /*1ab0*/  STG.E.64 desc[UR6][R8.64+0x8], R10 ;  /* 0x0000080a08007986 */ /* 0x0011e8000c101b06 */
[----:B------:R0:W-:Y:S04]  /*1ac0*/  STG.E.64 desc[UR6][R8.64+0x10], R12 ;  /* 0x0000100c08007986 */ /* 0x0001e8000c101b06 */
[----:B-1----:R0:W-:Y:S02]  /*1ad0*/  STG.E.64 desc[UR6][R8.64], R14 ;  /* 0x0000000e08007986 */ /* 0x0021e4000c101b06 */
.L_x_14:
[----:B------:R-:W-:Y:S05]  /*1ae0*/  BSYNC.RECONVERGENT B2 ;  /* 0x0000000000027941 */ /* 0x000fea0003800200 */
.L_x_12:
[--C-:B------:R-:W-:Y:S01]  /*1af0*/  SHF.R.S32.HI R19, RZ, 0x1f, R18.reuse ;  /* 0x0000001fff137819 */ /* 0x100fe20000011412 */
[----:B------:R-:W-:Y:S01]  /*1b00*/  IMAD R7, R5, R18, RZ ;  /* 0x0000001205077224 */ /* 0x000fe200078e02ff */
[----:B------:R-:W-:Y:S04]  /*1b10*/  BSSY.RECONVERGENT B4, `(.L_x_20) ;  /* 0x000008a000047945 */ /* 0x000fe80003800200 */
[----:B------:R-:W-:Y:S01]  /*1b20*/  BSSY.RELIABLE B2, `(.L_x_21) ;  /* 0x0000018000027945 */ /* 0x000fe20003800100 */
[----:B0-----:R-:W-:Y:S01]  /*1b30*/  CS2R R10, SRZ ;  /* 0x00000000000a7805 */ /* 0x001fe2000001ff00 */
[-C--:B------:R-:W-:Y:S02]  /*1b40*/  IMAD R13, R19, R4.reuse, R7 ;  /* 0x00000004130d7224 */ /* 0x080fe400078e0207 */
[----:B------:R-:W-:-:S04]  /*1b50*/  IMAD.WIDE.U32 R8, R18, R4, R18 ;  /* 0x0000000412087225 */ /* 0x000fc800078e0012 */
[----:B------:R-:W-:Y:S01]  /*1b60*/  IMAD.MOV.U32 R7, RZ, RZ, RZ ;  /* 0x000000ffff077224 */ /* 0x000fe200078e00ff */
[----:B------:R-:W-:-:S07]  /*1b70*/  IADD3 R26, PT, PT, R13, R9, RZ ;  /* 0x000000090d1a7210 */ /* 0x000fce0007ffe0ff */
.L_x_23:
[C---:B------:R-:W-:Y:S02]  /*1b80*/  IADD3 R23, P0, PT, R7.reuse, R16, RZ ;  /* 0x0000001007177210 */ /* 0x040fe40007f1e0ff */
[----:B------:R-:W-:-:S03]  /*1b90*/  IADD3 R0, P1, PT, R7, R8, RZ ;  /* 0x0000000807007210 */ /* 0x000fc60007f3e0ff */
[----:B------:R-:W-:Y:S01]  /*1ba0*/  IMAD.X R24, RZ, RZ, R6, P0 ;  /* 0x000000ffff187224 */ /* 0x000fe200000e0606 */
[C---:B------:R-:W-:Y:S01]  /*1bb0*/  LEA R22, P0, R23.reuse, UR14, 0x3 ;  /* 0x0000000e17167c11 */ /* 0x040fe2000f8018ff */
[----:B------:R-:W-:Y:S01]  /*1bc0*/  IMAD.X R13, RZ, RZ, R26, P1 ;  /* 0x000000ffff0d7224 */ /* 0x000fe200008e061a */
[C---:B------:R-:W-:Y:S02]  /*1bd0*/  LEA R12, P1, R0.reuse, UR12, 0x3 ;  /* 0x0000000c000c7c11 */ /* 0x040fe4000f8218ff */
        /* <DEDUP_REMOVED lines=9> */
[----:B------:R-:W-:-:S05]  /*1c70*/  VIADD R7, R7, 0x1 ;  /* 0x0000000107077836 */ /* 0x000fca0000000000 */
[----:B------:R-:W-:-:S13]  /*1c80*/  ISETP.NE.AND P0, PT, R7, R18, PT ;  /* 0x000000120700720c */ /* 0x000fda0003f05270 */
[----:B------:R-:W-:Y:S05]  /*1c90*/  @P0 BRA `(.L_x_23) ;  /* 0xfffffffc00b80947 */ /* 0x000fea000383ffff */
[----:B------:R-:W-:Y:S05]  /*1ca0*/  BSYNC.RELIABLE B2 ;  /* 0x0000000000027941 */ /* 0x000fea0003800100 */
.L_x_21:
[----:B------:R-:W0:Y:S01]  /*1cb0*/  MUFU.RCP64H R9, UR19 ;  /* 0x0000001300097d08 */ /* 0x000e220008001800 */
[----:B------:R-:W-:Y:S01]  /*1cc0*/  IMAD.U32 R12, RZ, RZ, UR18 ;  /* 0x00000012ff0c7e24 */ /* 0x000fe2000f8e00ff */
[----:B------:R-:W-:Y:S01]  /*1cd0*/  MOV R8, 0x1 ;  /* 0x0000000100087802 */ /* 0x000fe20000000f00 */
[----:B------:R-:W-:Y:S01]  /*1ce0*/  IMAD.U32 R13, RZ, RZ, UR19 ;  /* 0x00000013ff0d7e24 */ /* 0x000fe2000f8e00ff */
[----:B------:R-:W-:Y:S05]  /*1cf0*/  BSSY.RECONVERGENT B5, `(.L_x_24) ;  /* 0x0000018000057945 */ /* 0x000fea0003800200 */
        /* <DEDUP_REMOVED lines=15> */
[----:B------:R-:W-:Y:S01]  /*1df0*/  IMAD.U32 R10, RZ, RZ, UR18 ;  /* 0x00000012ff0a7e24 */ /* 0x000fe2000f8e00ff */
[----:B------:R-:W-:Y:S01]  /*1e00*/  MOV R9, UR19 ;  /* 0x0000001300097c02 */ /* 0x000fe20008000f00 */
[----:B------:R-:W-:Y:S01]  /*1e10*/  IMAD.U32 R11, RZ, RZ, UR19 ;  /* 0x00000013ff0b7e24 */ /* 0x000fe2000f8e00ff */
[----:B------:R-:W-:Y:S01]  /*1e20*/  MOV R0, 0x1e50 ;  /* 0x00001e5000007802 */ /* 0x000fe20000000f00 */
[----:B------:R-:W-:-:S07]  /*1e30*/  IMAD.U32 R8, RZ, RZ, UR18 ;  /* 0x00000012ff087e24 */ /* 0x000fce000f8e00ff */
[----:B-1----:R-:W-:Y:S05]  /*1e40*/  CALL.REL.NOINC `($__internal_0_$__cuda_sm20_div_rn_f64_full) ;  /* 0x0000001800c47944 */ /* 0x002fea0003c00000 */
[----:B------:R-:W-:Y:S02]  /*1e50*/  IMAD.MOV.U32 R8, RZ, RZ, R10 ;  /* 0x000000ffff087224 */ /* 0x000fe400078e000a */
[----:B------:R-:W-:-:S07]  /*1e60*/  IMAD.MOV.U32 R9, RZ, RZ, R11 ;  /* 0x000000ffff097224 */ /* 0x000fce00078e000b */
.L_x_25:
[----:B------:R-:W-:Y:S05]  /*1e70*/  BSYNC.RECONVERGENT B5 ;  /* 0x0000000000057941 */ /* 0x000fea0003800200 */
.L_x_24:
[----:B------:R-:W-:Y:S01]  /*1e80*/  IMAD.MOV.U32 R10, RZ, RZ, 0x652b82fe ;  /* 0x652b82feff0a7424 */ /* 0x000fe200078e00ff */
[----:B------:R-:W-:Y:S01]  /*1e90*/  UMOV UR20, 0xfefa39ef ;  /* 0xfefa39ef00147882 */ /* 0x000fe20000000000 */
[----:B------:R-:W-:Y:S01]  /*1ea0*/  IMAD.MOV.U32 R11, RZ, RZ, 0x3ff71547 ;  /* 0x3ff71547ff0b7424 */ /* 0x000fe200078e00ff */
[----:B------:R-:W-:Y:S01]  /*1eb0*/  UMOV UR21, 0x3fe62e42 ;  /* 0x3fe62e4200157882 */ /* 0x000fe20000000000 */
[----:B------:R-:W-:Y:S01]  /*1ec0*/  FSETP.GEU.AND P0, PT, |R9|, 4.1917929649353027344, PT ;  /* 0x4086232b0900780b */ /* 0x000fe20003f0e200 */
[----:B------:R-:W-:Y:S03]  /*1ed0*/  BSSY.RECONVERGENT B3, `(.L_x_26) ;  /* 0x0000036000037945 */ /* 0x000fe60003800200 */
        /* <DEDUP_REMOVED lines=8> */
[----:B------:R-:W-:Y:S01]  /*1f60*/  MOV R23, 0x3e928af3 ;  /* 0x3e928af300177802 */ /* 0x000fe20000000f00 */
[----:B------:R-:W-:-:S05]  /*1f70*/  UMOV UR21, 0x3e5ade15 ;  /* 0x3e5ade1500157882 */ /* 0x000fca0000000000 */
        /* <DEDUP_REMOVED lines=37> */
[----:B------:R-:W-:-:S05]  /*21d0*/  @!P1 SHF.R.S32.HI R9, RZ, 0x1, R0 ;  /* 0x00000001ff099819 */ /* 0x000fca0000011400 */
[----:B------:R-:W-:Y:S02]  /*21e0*/  @!P1 IMAD.IADD R10, R10, 0x1, -R9 ;  /* 0x000000010a0a9824 */ /* 0x000fe400078e0a09 */
[----:B------:R-:W-:-:S03]  /*21f0*/  @!P1 IMAD R9, R9, 0x100000, R23 ;  /* 0x0010000009099824 */ /* 0x000fc600078e0217 */
[----:B------:R-:W-:Y:S02]  /*2200*/  @!P1 LEA R11, R10, 0x3ff00000, 0x14 ;  /* 0x3ff000000a0b9811 */ /* 0x000fe400078ea0ff */
[----:B------:R-:W-:-:S06]  /*2210*/  @!P1 MOV R10, RZ ;  /* 0x000000ff000a9202 */ /* 0x000fcc0000000f00 */
[----:B------:R-:W-:-:S11]  /*2220*/  @!P1 DMUL R12, R8, R10 ;  /* 0x0000000a080c9228 */ /* 0x000fd60000000000 */
.L_x_27:
[----:B------:R-:W-:Y:S05]  /*2230*/  BSYNC.RECONVERGENT B3 ;  /* 0x0000000000037941 */ /* 0x000fea0003800200 */
.L_x_26:
        /* <DEDUP_REMOVED lines=11> */
[----:B---3--:R-:W-:Y:S02]  /*22f0*/  LOP3.LUT R26, R26, UR20, RZ, 0xc0, !PT ;  /* 0x000000141a1a7c12 */ /* 0x008fe4000f8ec0ff */
[----:B------:R-:W-:Y:S02]  /*2300*/  IADD3 R10, P0, PT, R4, 0x1, RZ ;  /* 0x00000001040a7810 */ /* 0x000fe40007f1e0ff */
[----:B------:R-:W0:Y:S03]  /*2310*/  POPC R7, R26 ;  /* 0x0000001a00077309 */ /* 0x000e260000000000 */
[----:B------:R-:W-:-:S06]  /*2320*/  IMAD.X R11, RZ, RZ, R5, P0 ;  /* 0x000000ffff0b7224 */ /* 0x000fcc00000e0605 */
[----:B------:R-:W3:Y:S01]  /*2330*/  I2F.F64.S64 R10, R10 ;  /* 0x0000000a000a7312 */ /* 0x000ee20000301c00 */
[----:B--2---:R-:W0:Y:S02]  /*2340*/  SHFL.IDX PT, R0, R25, R24, 0x1f ;  /* 0x00001f1819007589 */ /* 0x004e2400000e0000 */
[----:B0-----:R-:W-:-:S04]  /*2350*/  IMAD.IADD R0, R0, 0x1, R7 ;  /* 0x0000000100007824 */ /* 0x001fc800078e0207 */
[----:B------:R-:W-:-:S04]  /*2360*/  IMAD R7, R0, 0x3, RZ ;  /* 0x0000000300077824 */ /* 0x000fc800078e02ff */
[----:B----4-:R-:W-:-:S05]  /*2370*/  IMAD.WIDE R8, R7, 0x8, R22 ;  /* 0x0000000807087825 */ /* 0x010fca00078e0216 */
[----:B---3--:R0:W-:Y:S04]  /*2380*/  STG.E.64 desc[UR6][R8.64+0x8], R10 ;  /* 0x0000080a08007986 */ /* 0x0081e8000c101b06 */
[----:B------:R0:W-:Y:S04]  /*2390*/  STG.E.64 desc[UR6][R8.64+0x10], R12 ;  /* 0x0000100c08007986 */ /* 0x0001e8000c101b06 */
[----:B-1----:R0:W-:Y:S02]  /*23a0*/  STG.E.64 desc[UR6][R8.64], R14 ;  /* 0x0000000e08007986 */ /* 0x0021e4000c101b06 */
.L_x_22:
[----:B------:R-:W-:Y:S05]  /*23b0*/  BSYNC.RECONVERGENT B4 ;  /* 0x0000000000047941 */ /* 0x000fea0003800200 */
.L_x_20:
[--C-:B0-----:R-:W-:Y:S01]  /*23c0*/  SHF.R.S32.HI R9, RZ, 0x1f, R18.reuse ;  /* 0x0000001fff097819 */ /* 0x101fe20000011412 */
[----:B------:R-:W-:Y:S01]  /*23d0*/  IMAD.MOV.U32 R8, RZ, RZ, R18 ;  /* 0x000000ffff087224 */ /* 0x000fe200078e0012 */
[----:B------:R-:W-:Y:S01]  /*23e0*/  BSSY.RECONVERGENT B5, `(.L_x_28) ;  /* 0x000008d000057945 */ /* 0x000fe20003800200 */
[----:B------:R-:W-:-:S03]  /*23f0*/  IMAD R7, R5, R18, RZ ;  /* 0x0000001205077224 */ /* 0x000fc600078e02ff */
[----:B------:R-:W-:Y:S01]  /*2400*/  BSSY.RELIABLE B4, `(.L_x_29) ;  /* 0x000001a000047945 */ /* 0x000fe20003800100 */
[----:B------:R-:W-:Y:S01]  /*2410*/  IMAD.WIDE.U32 R12, R18, R4, R8 ;  /* 0x00000004120c7225 */ /* 0x000fe200078e0008 */
[----:B------:R-:W-:-:S03]  /*2420*/  CS2R R10, SRZ ;  /* 0x00000000000a7805 */ /* 0x000fc6000001ff00 */
[----:B------:R-:W-:Y:S01]  /*2430*/  IMAD R25, R9, R4, R7 ;  /* 0x0000000409197224 */ /* 0x000fe200078e0207 */
[----:B------:R-:W-:Y:S01]  /*2440*/  IADD3 R0, P0, PT, R18, R12, RZ ;  /* 0x0000000c12007210 */ /* 0x000fe20007f1e0ff */
[----:B------:R-:W-:-:S03]  /*2450*/  IMAD.MOV.U32 R7, RZ, RZ, RZ ;  /* 0x000000ffff077224 */ /* 0x000fc600078e00ff */
[----:B------:R-:W-:-:S09]  /*2460*/  IADD3.X R25, PT, PT, R9, R25, R13, P0, !PT ;  /* 0x0000001909197210 */ /* 0x000fd200007fe40d */
.L_x_31:
[----:B------:R-:W0:Y:S01]  /*2470*/  LDCU.128 UR20, c[0x0][0x380] ;  /* 0x00007000ff1477ac */ /* 0x000e220008000c00 */
[C---:B------:R-:W-:Y:S02]  /*2480*/  IADD3 R13, P0, PT, R7.reuse, R16, RZ ;  /* 0x00000010070d7210 */ /* 0x040fe40007f1e0ff */
[----:B------:R-:W-:-:S03]  /*2490*/  IADD3 R9, P2, PT, R7, R0, RZ ;  /* 0x0000000007097210 */ /* 0x000fc60007f5e0ff */
[----:B------:R-:W-:Y:S01]  /*24a0*/  IMAD.X R24, RZ, RZ, R6, P0 ;  /* 0x000000ffff187224 */ /* 0x000fe200000e0606 */
[----:B------:R-:W-:Y:S02]  /*24b0*/  IADD3.X R22, PT, PT, RZ, R25, RZ, P2, !PT ;  /* 0x00000019ff167210 */ /* 0x000fe400017fe4ff */
[----:B0-----:R-:W-:Y:S02]  /*24c0*/  LEA R12, P1, R13, UR22, 0x3 ;  /* 0x000000160d0c7c11 */ /* 0x001fe4000f8218ff */
[----:B------:R-:W-:Y:S02]  /*24d0*/  LEA R8, P3, R9, UR20, 0x3 ;  /* 0x0000001409087c11 */ /* 0x000fe4000f8618ff */
        /* <DEDUP_REMOVED lines=13> */
.L_x_29:
        /* <DEDUP_REMOVED lines=8> */
[----:B------:R-:W-:Y:S01]  /*2630*/  IMAD.U32 R8, RZ, RZ, UR18 ;  /* 0x00000012ff087e24 */ /* 0x000fe2000f8e00ff */
[----:B------:R-:W-:-:S06]  /*2640*/  MOV R9, UR19 ;  /* 0x0000001300097c02 */ /* 0x000fcc0008000f00 */
        /* <DEDUP_REMOVED lines=11> */
[----:B------:R-:W-:Y:S01]  /*2700*/  MOV R0, 0x2750 ;  /* 0x0000275000007802 */ /* 0x000fe20000000f00 */
[----:B------:R-:W-:Y:S02]  /*2710*/  IMAD.U32 R11, RZ, RZ, UR19 ;  /* 0x00000013ff0b7e24 */ /* 0x000fe4000f8e00ff */
[----:B------:R-:W-:Y:S02]  /*2720*/  IMAD.U32 R8, RZ, RZ, UR18 ;  /* 0x00000012ff087e24 */ /* 0x000fe4000f8e00ff */
[----:B------:R-:W-:-:S07]  /*2730*/  IMAD.U32 R9, RZ, RZ, UR19 ;  /* 0x00000013ff097e24 */ /* 0x000fce000f8e00ff */
[----:B-1----:R-:W-:Y:S05]  /*2740*/  CALL.REL.NOINC `($__internal_0_$__cuda_sm20_div_rn_f64_full) ;  /* 0x0000001000847944 */ /* 0x002fea0003c00000 */
[----:B------:R-:W-:Y:S01]  /*2750*/  IMAD.MOV.U32 R8, RZ, RZ, R10 ;  /* 0x000000ffff087224 */ /* 0x000fe200078e000a */
[----:B------:R-:W-:-:S07]  /*2760*/  MOV R9, R11 ;  /* 0x0000000b00097202 */ /* 0x000fce0000000f00 */
.L_x_33:
[----:B------:R-:W-:Y:S05]  /*2770*/  BSYNC.RECONVERGENT B6 ;  /* 0x0000000000067941 */ /* 0x000fea0003800200 */
.L_x_32:
        /* <DEDUP_REMOVED lines=43> */
[----:B------:R-:W-:Y:S01]  /*2a30*/  IMAD R13, R10, 0x100000, R23 ;  /* 0x001000000a0d7824 */ /* 0x000fe200078e0217 */
[----:B------:R-:W-:Y:S01]  /*2a40*/  MOV R12, R22 ;  /* 0x00000016000c7202 */ /* 0x000fe20000000f00 */
        /* <DEDUP_REMOVED lines=11> */
[----:B------:R-:W-:Y:S01]  /*2b00*/  @!P1 LEA R11, R10, 0x3ff00000, 0x14 ;  /* 0x3ff000000a0b9811 */ /* 0x000fe200078ea0ff */
[----:B------:R-:W-:-:S06]  /*2b10*/  @!P1 IMAD.MOV.U32 R10, RZ, RZ, RZ ;  /* 0x000000ffff0a9224 */ /* 0x000fcc00078e00ff */
[----:B------:R-:W-:-:S11]  /*2b20*/  @!P1 DMUL R12, R8, R10 ;  /* 0x0000000a080c9228 */ /* 0x000fd60000000000 */
.L_x_35:
[----:B------:R-:W-:Y:S05]  /*2b30*/  BSYNC.RECONVERGENT B3 ;  /* 0x0000000000037941 */ /* 0x000fea0003800200 */
.L_x_34:
        /* <DEDUP_REMOVED lines=17> */
[----:B0-----:R-:W-:-:S05]  /*2c50*/  IADD3 R0, PT, PT, R0, R7, RZ ;  /* 0x0000000700007210 */ /* 0x001fca0007ffe0ff */
[----:B------:R-:W-:-:S04]  /*2c60*/  IMAD R7, R0, 0x3, RZ ;  /* 0x0000000300077824 */ /* 0x000fc800078e02ff */
[----:B----4-:R-:W-:-:S05]  /*2c70*/  IMAD.WIDE R8, R7, 0x8, R22 ;  /* 0x0000000807087825 */ /* 0x010fca00078e0216 */
[----:B---3--:R0:W-:Y:S04]  /*2c80*/  STG.E.64 desc[UR6][R8.64+0x8], R10 ;  /* 0x0000080a08007986 */ /* 0x0081e8000c101b06 */
[----:B------:R0:W-:Y:S04]  /*2c90*/  STG.E.64 desc[UR6][R8.64+0x10], R12 ;  /* 0x0000100c08007986 */ /* 0x0001e8000c101b06 */
[----:B-1----:R0:W-:Y:S02]  /*2ca0*/  STG.E.64 desc[UR6][R8.64], R14 ;  /* 0x0000000e08007986 */ /* 0x0021e4000c101b06 */
.L_x_30:
[----:B------:R-:W-:Y:S05]  /*2cb0*/  BSYNC.RECONVERGENT B5 ;  /* 0x0000000000057941 */ /* 0x000fea0003800200 */
.L_x_28:
[--C-:B0-----:R-:W-:Y:S01]  /*2cc0*/  SHF.R.S32.HI R11, RZ, 0x1f, R18.reuse ;  /* 0x0000001fff0b7819 */ /* 0x101fe20000011412 */
[----:B------:R-:W-:Y:S01]  /*2cd0*/  IMAD R7, R5, R18, RZ ;  /* 0x0000001205077224 */ /* 0x000fe200078e02ff */
[----:B------:R-:W-:Y:S01]  /*2ce0*/  BSSY.RECONVERGENT B5, `(.L_x_36) ;  /* 0x000008f000057945 */ /* 0x000fe20003800200 */
[----:B------:R-:W-:-:S03]  /*2cf0*/  IMAD.MOV.U32 R10, RZ, RZ, R18 ;  /* 0x000000ffff0a7224 */ /* 0x000fc600078e0012 */
[----:B------:R-:W-:Y:S01]  /*2d00*/  BSSY.RELIABLE B6, `(.L_x_37) ;  /* 0x000001b000067945 */ /* 0x000fe20003800100 */
[-C--:B------:R-:W-:Y:S02]  /*2d10*/  IMAD R7, R11, R4.reuse, R7 ;  /* 0x000000040b077224 */ /* 0x080fe400078e0207 */
[----:B------:R-:W-:-:S04]  /*2d20*/  IMAD.WIDE.U32 R8, R18, R4, R10 ;  /* 0x0000000412087225 */ /* 0x000fc800078e000a */
[----:B------:R-:W-:Y:S01]  /*2d30*/  IMAD.IADD R25, R7, 0x1, R9 ;  /* 0x0000000107197824 */ /* 0x000fe200078e0209 */
[----:B------:R-:W-:Y:S01]  /*2d40*/  IADD3 R0, P0, P1, R18, R8, R18 ;  /* 0x0000000812007210 */ /* 0x000fe2000791e012 */
[----:B------:R-:W-:Y:S01]  /*2d50*/  IMAD.MOV.U32 R7, RZ, RZ, RZ ;  /* 0x000000ffff077224 */ /* 0x000fe200078e00ff */
[----:B------:R-:W-:Y:S02]  /*2d60*/  CS2R R8, SRZ ;  /* 0x0000000000087805 */ /* 0x000fe4000001ff00 */
[----:B------:R-:W-:-:S09]  /*2d70*/  IADD3.X R25, PT, PT, R11, R25, R11, P0, P1 ;  /* 0x000000190b197210 */ /* 0x000fd200007e240b */
.L_x_39:
[----:B------:R-:W0:Y:S01]  /*2d80*/  LDCU.128 UR20, c[0x0][0x380] ;  /* 0x00007000ff1477ac */ /* 0x000e220008000c00 */
[C---:B------:R-:W-:Y:S02]  /*2d90*/  IADD3 R13, P0, PT, R7.reuse, R16, RZ ;  /* 0x00000010070d7210 */ /* 0x040fe40007f1e0ff */
[----:B------:R-:W-:-:S03]  /*2da0*/  IADD3 R11, P2, PT, R7, R0, RZ ;  /* 0x00000000070b7210 */ /* 0x000fc60007f5e0ff */
[----:B------:R-:W-:Y:S02]  /*2db0*/  IMAD.X R24, RZ, RZ, R6, P0 ;  /* 0x000000ffff187224 */ /* 0x000fe400000e0606 */
[----:B------:R-:W-:Y:S01]  /*2dc0*/  IMAD.X R22, RZ, RZ, R25, P2 ;  /* 0x000000ffff167224 */ /* 0x000fe200010e0619 */
        /* <DEDUP_REMOVED lines=15> */
.L_x_37:
        /* <DEDUP_REMOVED lines=24> */
[----:B------:R-:W-:Y:S02]  /*3040*/  IMAD.U32 R6, RZ, RZ, UR18 ;  /* 0x00000012ff067e24 */ /* 0x000fe4000f8e00ff */
[----:B------:R-:W-:-:S07]  /*3050*/  IMAD.MOV.U32 R9, RZ, RZ, R7 ;  /* 0x000000ffff097224 */ /* 0x000fce00078e0007 */
[----:B-1----:R-:W-:Y:S05]  /*3060*/  CALL.REL.NOINC `($__internal_0_$__cuda_sm20_div_rn_f64_full) ;  /* 0x00000008003c7944 */ /* 0x002fea0003c00000 */
[----:B------:R-:W-:Y:S01]  /*3070*/  MOV R6, R10 ;  /* 0x0000000a00067202 */ /* 0x000fe20000000f00 */
[----:B------:R-:W-:-:S07]  /*3080*/  IMAD.MOV.U32 R7, RZ, RZ, R11 ;  /* 0x000000ffff077224 */ /* 0x000fce00078e000b */
.L_x_41:
[----:B------:R-:W-:Y:S05]  /*3090*/  BSYNC.RECONVERGENT B7 ;  /* 0x0000000000077941 */ /* 0x000fea0003800200 */
.L_x_40:
        /* <DEDUP_REMOVED lines=50> */
[----:B------:R-:W-:Y:S02]  /*33c0*/  @!P1 LEA.HI R0, R8, R8, RZ, 0x1 ;  /* 0x0000000808009211 */ /* 0x000fe400078f08ff */
[----:B------:R-:W-:Y:S02]  /*33d0*/  @!P1 MOV R6, R12 ;  /* 0x0000000c00069202 */ /* 0x000fe40000000f00 */
[----:B------:R-:W-:Y:S02]  /*33e0*/  @!P1 SHF.R.S32.HI R7, RZ, 0x1, R0 ;  /* 0x00000001ff079819 */ /* 0x000fe40000011400 */
[----:B------:R-:W-:-:S03]  /*33f0*/  FSEL R11, R11, RZ, P0 ;  /* 0x000000ff0b0b7208 */ /* 0x000fc60000000000 */
[----:B------:R-:W-:Y:S02]  /*3400*/  @!P1 IMAD.IADD R8, R8, 0x1, -R7 ;  /* 0x0000000108089824 */ /* 0x000fe400078e0a07 */
[----:B------:R-:W-:-:S03]  /*3410*/  @!P1 IMAD R7, R7, 0x100000, R13 ;  /* 0x0010000007079824 */ /* 0x000fc600078e020d */
[----:B------:R-:W-:Y:S01]  /*3420*/  @!P1 LEA R9, R8, 0x3ff00000, 0x14 ;  /* 0x3ff0000008099811 */ /* 0x000fe200078ea0ff */
[----:B------:R-:W-:-:S06]  /*3430*/  @!P1 IMAD.MOV.U32 R8, RZ, RZ, RZ ;  /* 0x000000ffff089224 */ /* 0x000fcc00078e00ff */
[----:B------:R-:W-:-:S11]  /*3440*/  @!P1 DMUL R10, R6, R8 ;  /* 0x00000008060a9228 */ /* 0x000fd60000000000 */
.L_x_43:
[----:B------:R-:W-:Y:S05]  /*3450*/  BSYNC.RECONVERGENT B3 ;  /* 0x0000000000037941 */ /* 0x000fea0003800200 */
.L_x_42:
        /* <DEDUP_REMOVED lines=20> */
[----:B-1----:R0:W-:Y:S04]  /*35a0*/  STG.E.64 desc[UR6][R4.64], R14 ;  /* 0x0000000e04007986 */ /* 0x0021e8000c101b06 */
[----:B---3--:R0:W-:Y:S04]  /*35b0*/  STG.E.64 desc[UR6][R4.64+0x8], R6 ;  /* 0x0000080604007986 */ /* 0x0081e8000c101b06 */
[----:B------:R0:W-:Y:S02]  /*35c0*/  STG.E.64 desc[UR6][R4.64+0x10], R10 ;  /* 0x0000100a04007986 */ /* 0x0001e4000c101b06 */
.L_x_38:
[----:B------:R-:W-:Y:S05]  /*35d0*/  BSYNC.RECONVERGENT B5 ;  /* 0x0000000000057941 */ /* 0x000fea0003800200 */
.L_x_36:
[----:B------:R-:W0:Y:S01]  /*35e0*/  LDCU UR20, c[0x0][0x360] ;  /* 0x00006c00ff1477ac */ /* 0x000e220008000800 */
[----:B------:R-:W0:Y:S01]  /*35f0*/  LDC R0, c[0x0][0x370] ;  /* 0x0000dc00ff007b82 */ /* 0x000e220000000800 */
[----:B------:R-:W-:Y:S01]  /*3600*/  BSSY.RECONVERGENT B3, `(.L_x_44) ;  /* 0x0000029000037945 */ /* 0x000fe20003800200 */
[----:B0-----:R-:W-:-:S05]  /*3610*/  IMAD R5, R0, UR20, RZ ;  /* 0x0000001400057c24 */ /* 0x001fca000f8e02ff */
[----:B------:R-:W-:-:S05]  /*3620*/  IADD3 R2, P0, PT, R5, R2, RZ ;  /* 0x0000000205027210 */ /* 0x000fca0007f1e0ff */
[----:B------:R-:W-:-:S05]  /*3630*/  IMAD.X R3, RZ, RZ, R3, P0 ;  /* 0x000000ffff037224 */ /* 0x000fca00000e0603 */
[----:B------:R-:W-:-:S04]  /*3640*/  LOP3.LUT R0, R3, UR16, RZ, 0xfc, !PT ;  /* 0x0000001003007c12 */ /* 0x000fc8000f8efcff */
[----:B------:R-:W-:-:S13]  /*3650*/  ISETP.NE.U32.AND P0, PT, R0, RZ, PT ;  /* 0x000000ff0000720c */ /* 0x000fda0003f05070 */
[----:B------:R-:W-:Y:S05]  /*3660*/  @P0 BRA `(.L_x_45) ;  /* 0x00000000005c0947 */ /* 0x000fea0003800000 */
[----:B------:R-:W0:Y:S01]  /*3670*/  I2F.U32.RP R0, UR4 ;  /* 0x0000000400007d06 */ /* 0x000e220008209000 */
[----:B------:R-:W-:Y:S01]  /*3680*/  IMAD R7, RZ, RZ, -UR4 ;  /* 0x80000004ff077e24 */ /* 0x000fe2000f8e02ff */
[----:B------:R-:W-:Y:S01]  /*3690*/  ISETP.NE.U32.AND P2, PT, RZ, UR4, PT ;  /* 0x00000004ff007c0c */ /* 0x000fe2000bf45070 */
[----:B------:R-:W-:-:S05]  /*36a0*/  IMAD.MOV.U32 R6, RZ, RZ, RZ ;  /* 0x000000ffff067224 */ /* 0x000fca00078e00ff */
[----:B0-----:R-:W0:Y:S02]  /*36b0*/  MUFU.RCP R0, R0 ;  /* 0x0000000000007308 */ /* 0x001e240000001000 */
[----:B0-----:R-:W-:-:S06]  /*36c0*/  IADD3 R4, PT, PT, R0, 0xffffffe, RZ ;  /* 0x0ffffffe00047810 */ /* 0x001fcc0007ffe0ff */
[----:B------:R0:W2:Y:S02]  /*36d0*/  F2I.FTZ.U32.TRUNC.NTZ R5, R4 ;  /* 0x0000000400057305 */ /* 0x0000a4000021f000 */
[----:B0-----:R-:W-:Y:S02]  /*36e0*/  IMAD.MOV.U32 R4, RZ, RZ, RZ ;  /* 0x000000ffff047224 */ /* 0x001fe400078e00ff */
[----:B--2---:R-:W-:-:S04]  /*36f0*/  IMAD R7, R7, R5, RZ ;  /* 0x0000000507077224 */ /* 0x004fc800078e02ff */
[----:B------:R-:W-:-:S06]  /*3700*/  IMAD.HI.U32 R7, R5, R7, R4 ;  /* 0x0000000705077227 */ /* 0x000fcc00078e0004 */
[----:B-1----:R-:W-:-:S04]  /*3710*/  IMAD.HI.U32 R15, R7, R2, RZ ;  /* 0x00000002070f7227 */ /* 0x002fc800078e00ff */
[----:B------:R-:W-:-:S04]  /*3720*/  IMAD.MOV R5, RZ, RZ, -R15 ;  /* 0x000000ffff057224 */ /* 0x000fc800078e0a0f */
[----:B------:R-:W-:-:S05]  /*3730*/  IMAD R5, R5, UR4, R2 ;  /* 0x0000000405057c24 */ /* 0x000fca000f8e0202 */
[----:B------:R-:W-:-:S13]  /*3740*/  ISETP.GE.U32.AND P0, PT, R5, UR4, PT ;  /* 0x0000000405007c0c */ /* 0x000fda000bf06070 */
[----:B------:R-:W-:Y:S01]  /*3750*/  @P0 VIADD R5, R5, -UR4 ;  /* 0x8000000405050c36 */ /* 0x000fe20008000000 */
[----:B------:R-:W-:-:S04]  /*3760*/  @P0 IADD3 R15, PT, PT, R15, 0x1, RZ ;  /* 0x000000010f0f0810 */ /* 0x000fc80007ffe0ff */
[----:B------:R-:W-:Y:S01]  /*3770*/  ISETP.GE.U32.AND P1, PT, R5, UR4, PT ;  /* 0x0000000405007c0c */ /* 0x000fe2000bf26070 */
[----:B------:R-:W-:-:S12]  /*3780*/  IMAD.MOV.U32 R5, RZ, RZ, RZ ;  /* 0x000000ffff057224 */ /* 0x000fd800078e00ff */
[----:B------:R-:W-:Y:S01]  /*3790*/  @P1 VIADD R15, R15, 0x1 ;  /* 0x000000010f0f1836 */ /* 0x000fe20000000000 */
[----:B------:R-:W-:-:S05]  /*37a0*/  @!P2 LOP3.LUT R15, RZ, UR4, RZ, 0x33, !PT ;  /* 0x00000004ff0fac12 */ /* 0x000fca000f8e33ff */
[----:B------:R-:W-:-:S04]  /*37b0*/  IMAD.MOV R7, RZ, RZ, -R15 ;  /* 0x000000ffff077224 */ /* 0x000fc800078e0a0f */
[----:B------:R-:W-:Y:S01]  /*37c0*/  IMAD R0, R7, UR4, R2 ;  /* 0x0000000407007c24 */ /* 0x000fe2000f8e0202 */
[----:B------:R-:W-:Y:S06]  /*37d0*/  BRA `(.L_x_46) ;  /* 0x00000000002c7947 */ /* 0x000fec0003800000 */
.L_x_45:
[----:B------:R-:W-:Y:S01]  /*37e0*/  MOV R5, UR4 ;  /* 0x0000000400057c02 */ /* 0x000fe20008000f00 */
[----:B------:R-:W-:Y:S01]  /*37f0*/  IMAD.U32 R4, RZ, RZ, UR16 ;  /* 0x00000010ff047e24 */ /* 0x000fe2000f8e00ff */
[----:B------:R-:W-:-:S07]  /*3800*/  MOV R0, 0x3820 ;  /* 0x0000382000007802 */ /* 0x000fce0000000f00 */
[----:B-1----:R-:W-:Y:S05]  /*3810*/  CALL.REL.NOINC `($__internal_1_$__cuda_sm20_div_s64) ;  /* 0x0000000400c47944 */ /* 0x002fea0003c00000 */
[----:B------:R-:W-:-:S05]  /*3820*/  IADD3 R7, P0, PT, RZ, -R15, RZ ;  /* 0x8000000fff077210 */ /* 0x000fca0007f1e0ff */
[----:B------:R-:W-:Y:S02]  /*3830*/  IMAD.X R0, RZ, RZ, ~R6, P0 ;  /* 0x000000ffff007224 */ /* 0x000fe400000e0e06 */
[----:B------:R-:W-:-:S04]  /*3840*/  IMAD.WIDE.U32 R4, R7, UR4, R2 ;  /* 0x0000000407047c25 */ /* 0x000fc8000f8e0002 */
[----:B------:R-:W-:-:S04]  /*3850*/  IMAD R0, R0, UR4, RZ ;  /* 0x0000000400007c24 */ /* 0x000fc8000f8e02ff */
[----:B------:R-:W-:Y:S02]  /*3860*/  IMAD R7, R7, UR16, R0 ;  /* 0x0000001007077c24 */ /* 0x000fe4000f8e0200 */
[----:B------:R-:W-:Y:S02]  /*3870*/  IMAD.MOV.U32 R0, RZ, RZ, R4 ;  /* 0x000000ffff007224 */ /* 0x000fe400078e0004 */
[----:B------:R-:W-:-:S07]  /*3880*/  IMAD.IADD R5, R5, 0x1, R7 ;  /* 0x0000000105057824 */ /* 0x000fce00078e0207 */
.L_x_46:
[----:B------:R-:W-:Y:S05]  /*3890*/  BSYNC.RECONVERGENT B3 ;  /* 0x0000000000037941 */ /* 0x000fea0003800200 */
.L_x_44:
[C---:B------:R-:W-:Y:S01]  /*38a0*/  SHF.L.U32 R4, R0.reuse, 0x2, RZ ;  /* 0x0000000200047819 */ /* 0x040fe200000006ff */
[----:B------:R-:W-:Y:S01]  /*38b0*/  USHF.R.S32.HI UR20, URZ, 0x1f, UR5 ;  /* 0x0000001fff147899 */ /* 0x000fe20008011405 */
[----:B------:R-:W-:Y:S02]  /*38c0*/  SHF.L.U64.HI R5, R0, 0x2, R5 ;  /* 0x0000000200057819 */ /* 0x000fe40000010205 */
[----:B------:R-:W-:-:S04]  /*38d0*/  ISETP.GT.U32.AND P0, PT, R15, R4, PT ;  /* 0x000000040f00720c */ /* 0x000fc80003f04070 */
[----:B------:R-:W-:-:S04]  /*38e0*/  ISETP.GT.AND.EX P0, PT, R6, R5, PT, P0 ;  /* 0x000000050600720c */ /* 0x000fc80003f04300 */
[----:B------:R-:W-:Y:S02]  /*38f0*/  SEL R0, R15, R4, P0 ;  /* 0x000000040f007207 */ /* 0x000fe40000000000 */
[----:B------:R-:W-:Y:S02]  /*3900*/  SEL R7, R6, R5, P0 ;  /* 0x0000000506077207 */ /* 0x000fe40000000000 */
[----:B------:R-:W-:-:S04]  /*3910*/  ISETP.GE.U32.AND P0, PT, R0, UR5, PT ;  /* 0x0000000500007c0c */ /* 0x000fc8000bf06070 */
[----:B------:R-:W-:-:S13]  /*3920*/  ISETP.GE.AND.EX P0, PT, R7, UR20, PT, P0 ;  /* 0x0000001407007c0c */ /* 0x000fda000bf06300 */
[----:B------:R-:W-:Y:S05]  /*3930*/  @!P0 BRA `(.L_x_47) ;  /* 0xffffffd800208947 */ /* 0x000fea000383ffff */
[----:B------:R-:W-:Y:S05]  /*3940*/  BSYNC B1 ;  /* 0x0000000000017941 */ /* 0x000fea0003800000 */
.L_x_11:
[----:B------:R-:W-:Y:S05]  /*3950*/  EXIT ;  /* 0x000000000000794d */ /* 0x000fea0003800000 */
        .weak           $__internal_0_$__cuda_sm20_div_rn_f64_full
        .type           $__internal_0_$__cuda_sm20_div_rn_f64_full,@function
        .size           $__internal_0_$__cuda_sm20_div_rn_f64_full,($__internal_1_$__cuda_sm20_div_s64 - $__internal_0_$__cuda_sm20_div_rn_f64_full)
$__internal_0_$__cuda_sm20_div_rn_f64_full:
[----:B------:R-:W-:Y:S01]  /*3960*/  FSETP.GEU.AND P2, PT, |R13|, 1.469367938527859385e-39, PT ;  /* 0x001000000d00780b */ /* 0x000fe20003f4e200 */
[----:B------:R-:W-:Y:S01]  /*3970*/  IMAD.MOV.U32 R8, RZ, RZ, R10 ;  /* 0x000000ffff087224 */ /* 0x000fe200078e000a */
[C---:B------:R-:W-:Y:S01]  /*3980*/  FSETP.GEU.AND P0, PT, |R9|.reuse, 1.469367938527859385e-39, PT ;  /* 0x001000000900780b */ /* 0x040fe20003f0e200 */
[----:B------:R-:W-:Y:S01]  /*3990*/  IMAD.MOV.U32 R30, RZ, RZ, 0x1ca00000 ;  /* 0x1ca00000ff1e7424 */ /* 0x000fe200078e00ff */
[----:B------:R-:W-:Y:S01]  /*39a0*/  LOP3.LUT R11, R9, 0x800fffff, RZ, 0xc0, !PT ;  /* 0x800fffff090b7812 */ /* 0x000fe200078ec0ff */
[----:B------:R-:W-:Y:S01]  /*39b0*/  BSSY.RECONVERGENT B3, `(.L_x_48) ;  /* 0x0000052000037945 */ /* 0x000fe20003800200 */
[----:B------:R-:W-:Y:S02]  /*39c0*/  LOP3.LUT R7, R13, 0x7ff00000, RZ, 0xc0, !PT ;  /* 0x7ff000000d077812 */ /* 0x000fe400078ec0ff */
[----:B------:R-:W-:Y:S02]  /*39d0*/  LOP3.LUT R11, R11, 0x3ff00000, RZ, 0xfc, !PT ;  /* 0x3ff000000b0b7812 */ /* 0x000fe400078efcff */
[----:B------:R-:W-:-:S02]  /*39e0*/  LOP3.LUT R32, R9, 0x7ff00000, RZ, 0xc0, !PT ;  /* 0x7ff0000009207812 */ /* 0x000fc400078ec0ff */
[----:B------:R-:W-:Y:S01]  /*39f0*/  MOV R26, 0x1 ;  /* 0x00000001001a7802 */ /* 0x000fe20000000f00 */
[----:B------:R-:W-:Y:S01]  /*3a00*/  @!P2 IMAD.MOV.U32 R24, RZ, RZ, RZ ;  /* 0x000000ffff18a224 */ /* 0x000fe200078e00ff */
[----:B------:R-:W-:Y:S01]  /*3a10*/  @!P2 LOP3.LUT R22, R9, 0x7ff00000, RZ, 0xc0, !PT ;  /* 0x7ff000000916a812 */ /* 0x000fe200078ec0ff */
[----:B------:R-:W-:Y:S01]  /*3a20*/  @!P0 DMUL R10, R8, 8.98846567431157953865e+307 ;  /* 0x7fe00000080a8828 */ /* 0x000fe20000000000 */
[C---:B------:R-:W-:Y:S02]  /*3a30*/  ISETP.GE.U32.AND P1, PT, R7.reuse, R32, PT ;  /* 0x000000200700720c */ /* 0x040fe40003f26070 */
[----:B------:R-:W-:Y:S01]  /*3a40*/  @!P2 ISETP.GE.U32.AND P3, PT, R7, R22, PT ;  /* 0x000000160700a20c */ /* 0x000fe20003f66070 */
[----:B------:R-:W-:Y:S01]  /*3a50*/  IMAD.MOV.U32 R22, RZ, RZ, R12 ;  /* 0x000000ffff167224 */ /* 0x000fe200078e000c */
[C---:B------:R-:W-:Y:S01]  /*3a60*/  SEL R23, R30.reuse, 0x63400000, !P1 ;  /* 0x634000001e177807 */ /* 0x040fe20004800000 */
[----:B------:R-:W0:Y:S01]  /*3a70*/  MUFU.RCP64H R27, R11 ;  /* 0x0000000b001b7308 */ /* 0x000e220000001800 */
[----:B------:R-:W-:-:S02]  /*3a80*/  @!P2 SEL R25, R30, 0x63400000, !P3 ;  /* 0x634000001e19a807 */ /* 0x000fc40005800000 */
[--C-:B------:R-:W-:Y:S02]  /*3a90*/  LOP3.LUT R23, R23, 0x800fffff, R13.reuse, 0xf8, !PT ;  /* 0x800fffff17177812 */ /* 0x100fe400078ef80d */
[----:B------:R-:W-:Y:S02]  /*3aa0*/  @!P2 LOP3.LUT R25, R25, 0x80000000, R13, 0xf8, !PT ;  /* 0x800000001919a812 */ /* 0x000fe400078ef80d */
[----:B------:R-:W-:Y:S02]  /*3ab0*/  @!P0 LOP3.LUT R32, R11, 0x7ff00000, RZ, 0xc0, !PT ;  /* 0x7ff000000b208812 */ /* 0x000fe400078ec0ff */
[----:B------:R-:W-:-:S06]  /*3ac0*/  @!P2 LOP3.LUT R25, R25, 0x100000, RZ, 0xfc, !PT ;  /* 0x001000001919a812 */ /* 0x000fcc00078efcff */
[----:B------:R-:W-:Y:S02]  /*3ad0*/  @!P2 DFMA R22, R22, 2, -R24 ;  /* 0x400000001616a82b */ /* 0x000fe40000000818 */
[----:B0-----:R-:W-:-:S08]  /*3ae0*/  DFMA R24, R26, -R10, 1 ;  /* 0x3ff000001a18742b */ /* 0x001fd0000000080a */
[----:B------:R-:W-:-:S08]  /*3af0*/  DFMA R24, R24, R24, R24 ;  /* 0x000000181818722b */ /* 0x000fd00000000018 */
[----:B------:R-:W-:-:S08]  /*3b00*/  DFMA R24, R26, R24, R26 ;  /* 0x000000181a18722b */ /* 0x000fd0000000001a */
[----:B------:R-:W-:-:S08]  /*3b10*/  DFMA R26, R24, -R10, 1 ;  /* 0x3ff00000181a742b */ /* 0x000fd0000000080a */
[----:B------:R-:W-:-:S08]  /*3b20*/  DFMA R24, R24, R26, R24 ;  /* 0x0000001a1818722b */ /* 0x000fd00000000018 */
[----:B------:R-:W-:-:S08]  /*3b30*/  DMUL R26, R24, R22 ;  /* 0x00000016181a7228 */ /* 0x000fd00000000000 */
[----:B------:R-:W-:-:S08]  /*3b40*/  DFMA R28, R26, -R10, R22 ;  /* 0x8000000a1a1c722b */ /* 0x000fd00000000016 */
[----:B------:R-:W-:Y:S01]  /*3b50*/  DFMA R28, R24, R28, R26 ;  /* 0x0000001c181c722b */ /* 0x000fe2000000001a */
[----:B------:R-:W-:Y:S01]  /*3b60*/  IMAD.MOV.U32 R27, RZ, RZ, R7 ;  /* 0x000000ffff1b7224 */ /* 0x000fe200078e0007 */
[----:B------:R-:W-:-:S05]  /*3b70*/  @!P2 LOP3.LUT R27, R23, 0x7ff00000, RZ, 0xc0, !PT ;  /* 0x7ff00000171ba812 */ /* 0x000fca00078ec0ff */
[----:B------:R-:W-:-:S05]  /*3b80*/  VIADD R24, R27, 0xffffffff ;  /* 0xffffffff1b187836 */ /* 0x000fca0000000000 */
[----:B------:R-:W-:Y:S01]  /*3b90*/  ISETP.GT.U32.AND P0, PT, R24, 0x7feffffe, PT ;  /* 0x7feffffe1800780c */ /* 0x000fe20003f04070 */
[----:B------:R-:W-:-:S05]  /*3ba0*/  VIADD R24, R32, 0xffffffff ;  /* 0xffffffff20187836 */ /* 0x000fca0000000000 */
[----:B------:R-:W-:-:S13]  /*3bb0*/  ISETP.GT.U32.OR P0, PT, R24, 0x7feffffe, P0 ;  /* 0x7feffffe1800780c */ /* 0x000fda0000704470 */
[----:B------:R-:W-:Y:S05]  /*3bc0*/  @P0 BRA `(.L_x_49) ;  /* 0x00000000006c0947 */ /* 0x000fea0003800000 */
[----:B------:R-:W-:-:S04]  /*3bd0*/  LOP3.LUT R24, R9, 0x7ff00000, RZ, 0xc0, !PT ;  /* 0x7ff0000009187812 */ /* 0x000fc800078ec0ff */
[CC--:B------:R-:W-:Y:S02]  /*3be0*/  VIADDMNMX R12, R7.reuse, -R24.reuse, 0xb9600000, !PT ;  /* 0xb9600000070c7446 */ /* 0x0c0fe40007800918 */
[----:B------:R-:W-:Y:S02]  /*3bf0*/  ISETP.GE.U32.AND P0, PT, R7, R24, PT ;  /* 0x000000180700720c */ /* 0x000fe40003f06070 */
[----:B------:R-:W-:Y:S01]  /*3c00*/  VIMNMX R7, PT, PT, R12, 0x46a00000, PT ;  /* 0x46a000000c077848 */ /* 0x000fe20003fe0100 */
[----:B------:R-:W-:Y:S01]  /*3c10*/  IMAD.MOV.U32 R12, RZ, RZ, RZ ;  /* 0x000000ffff0c7224 */ /* 0x000fe200078e00ff */
[----:B------:R-:W-:-:S05]  /*3c20*/  SEL R30, R30, 0x63400000, !P0 ;  /* 0x634000001e1e7807 */ /* 0x000fca0004000000 */
[----:B------:R-:W-:-:S05]  /*3c30*/  IMAD.IADD R7, R7, 0x1, -R30 ;  /* 0x0000000107077824 */ /* 0x000fca00078e0a1e */
[----:B------:R-:W-:-:S06]  /*3c40*/  IADD3 R13, PT, PT, R7, 0x7fe00000, RZ ;  /* 0x7fe00000070d7810 */ /* 0x000fcc0007ffe0ff */
[----:B------:R-:W-:-:S10]  /*3c50*/  DMUL R24, R28, R12 ;  /* 0x0000000c1c187228 */ /* 0x000fd40000000000 */
[----:B------:R-:W-:-:S13]  /*3c60*/  FSETP.GTU.AND P0, PT, |R25|, 1.469367938527859385e-39, PT ;  /* 0x001000001900780b */ /* 0x000fda0003f0c200 */
[----:B------:R-:W-:Y:S05]  /*3c70*/  @P0 BRA `(.L_x_50) ;  /* 0x0000000000940947 */ /* 0x000fea0003800000 */
[----:B------:R-:W-:Y:S01]  /*3c80*/  DFMA R10, R28, -R10, R22 ;  /* 0x8000000a1c0a722b */ /* 0x000fe20000000016 */
[----:B------:R-:W-:-:S09]  /*3c90*/  IMAD.MOV.U32 R12, RZ, RZ, RZ ;  /* 0x000000ffff0c7224 */ /* 0x000fd200078e00ff */
[C---:B------:R-:W-:Y:S02]  /*3ca0*/  FSETP.NEU.AND P0, PT, R11.reuse, RZ, PT ;  /* 0x000000ff0b00720b */ /* 0x040fe40003f0d000 */
[----:B------:R-:W-:-:S04]  /*3cb0*/  LOP3.LUT R23, R11, 0x80000000, R9, 0x48, !PT ;  /* 0x800000000b177812 */ /* 0x000fc800078e4809 */
[----:B------:R-:W-:-:S07]  /*3cc0*/  LOP3.LUT R13, R23, R13, RZ, 0xfc, !PT ;  /* 0x0000000d170d7212 */ /* 0x000fce00078efcff */
[----:B------:R-:W-:Y:S05]  /*3cd0*/  @!P0 BRA `(.L_x_50) ;  /* 0x00000000007c8947 */ /* 0x000fea0003800000 */
[----:B------:R-:W-:Y:S01]  /*3ce0*/  IMAD.MOV R9, RZ, RZ, -R7 ;  /* 0x000000ffff097224 */ /* 0x000fe200078e0a07 */
[----:B------:R-:W-:Y:S01]  /*3cf0*/  DMUL.RP R12, R28, R12 ;  /* 0x0000000c1c0c7228 */ /* 0x000fe20000008000 */
[----:B------:R-:W-:Y:S01]  /*3d00*/  IMAD.MOV.U32 R8, RZ, RZ, RZ ;  /* 0x000000ffff087224 */ /* 0x000fe200078e00ff */
[----:B------:R-:W-:-:S05]  /*3d10*/  IADD3 R7, PT, PT, -R7, -0x43300000, RZ ;  /* 0xbcd0000007077810 */ /* 0x000fca0007ffe1ff */
[----:B------:R-:W-:-:S03]  /*3d20*/  DFMA R8, R24, -R8, R28 ;  /* 0x800000081808722b */ /* 0x000fc6000000001c */
[----:B------:R-:W-:-:S07]  /*3d30*/  LOP3.LUT R23, R13, R23, RZ, 0x3c, !PT ;  /* 0x000000170d177212 */ /* 0x000fce00078e3cff */
[----:B------:R-:W-:-:S04]  /*3d40*/  FSETP.NEU.AND P0, PT, |R9|, R7, PT ;  /* 0x000000070900720b */ /* 0x000fc80003f0d200 */
[----:B------:R-:W-:Y:S02]  /*3d50*/  FSEL R24, R12, R24, !P0 ;  /* 0x000000180c187208 */ /* 0x000fe40004000000 */
[----:B------:R-:W-:Y:S01]  /*3d60*/  FSEL R25, R23, R25, !P0 ;  /* 0x0000001917197208 */ /* 0x000fe20004000000 */
[----:B------:R-:W-:Y:S06]  /*3d70*/  BRA `(.L_x_50) ;  /* 0x0000000000547947 */ /* 0x000fec0003800000 */
.L_x_49:
[----:B------:R-:W-:-:S14]  /*3d80*/  DSETP.NAN.AND P0, PT, R12, R12, PT ;  /* 0x0000000c0c00722a */ /* 0x000fdc0003f08000 */
[----:B------:R-:W-:Y:S05]  /*3d90*/  @P0 BRA `(.L_x_51) ;  /* 0x0000000000440947 */ /* 0x000fea0003800000 */
[----:B------:R-:W-:-:S14]  /*3da0*/  DSETP.NAN.AND P0, PT, R8, R8, PT ;  /* 0x000000080800722a */ /* 0x000fdc0003f08000 */
[----:B------:R-:W-:Y:S05]  /*3db0*/  @P0 BRA `(.L_x_52) ;  /* 0x0000000000300947 */ /* 0x000fea0003800000 */
[----:B------:R-:W-:Y:S01]  /*3dc0*/  ISETP.NE.AND P0, PT, R27, R32, PT ;  /* 0x000000201b00720c */ /* 0x000fe20003f05270 */
[----:B------:R-:W-:Y:S01]  /*3dd0*/  IMAD.MOV.U32 R25, RZ, RZ, -0x80000 ;  /* 0xfff80000ff197424 */ /* 0x000fe200078e00ff */
[----:B------:R-:W-:-:S11]  /*3de0*/  MOV R24, 0x0 ;  /* 0x0000000000187802 */ /* 0x000fd60000000f00 */
[----:B------:R-:W-:Y:S05]  /*3df0*/  @!P0 BRA `(.L_x_50) ;  /* 0x0000000000348947 */ /* 0x000fea0003800000 */
[----:B------:R-:W-:Y:S02]  /*3e00*/  ISETP.NE.AND P0, PT, R27, 0x7ff00000, PT ;  /* 0x7ff000001b00780c */ /* 0x000fe40003f05270 */
[----:B------:R-:W-:Y:S02]  /*3e10*/  LOP3.LUT R25, R13, 0x80000000, R9, 0x48, !PT ;  /* 0x800000000d197812 */ /* 0x000fe400078e4809 */
[----:B------:R-:W-:-:S13]  /*3e20*/  ISETP.EQ.OR P0, PT, R32, RZ, !P0 ;  /* 0x000000ff2000720c */ /* 0x000fda0004702670 */
[----:B------:R-:W-:Y:S01]  /*3e30*/  @P0 LOP3.LUT R7, R25, 0x7ff00000, RZ, 0xfc, !PT ;  /* 0x7ff0000019070812 */ /* 0x000fe200078efcff */
[----:B------:R-:W-:Y:S02]  /*3e40*/  @!P0 IMAD.MOV.U32 R24, RZ, RZ, RZ ;  /* 0x000000ffff188224 */ /* 0x000fe400078e00ff */
[----:B------:R-:W-:Y:S02]  /*3e50*/  @P0 IMAD.MOV.U32 R24, RZ, RZ, RZ ;  /* 0x000000ffff180224 */ /* 0x000fe400078e00ff */
[----:B------:R-:W-:Y:S01]  /*3e60*/  @P0 IMAD.MOV.U32 R25, RZ, RZ, R7 ;  /* 0x000000ffff190224 */ /* 0x000fe200078e0007 */
[----:B------:R-:W-:Y:S06]  /*3e70*/  BRA `(.L_x_50) ;  /* 0x0000000000147947 */ /* 0x000fec0003800000 */
.L_x_52:
[----:B------:R-:W-:Y:S02]  /*3e80*/  LOP3.LUT R25, R9, 0x80000, RZ, 0xfc, !PT ;  /* 0x0008000009197812 */ /* 0x000fe400078efcff */
[----:B------:R-:W-:Y:S01]  /*3e90*/  MOV R24, R8 ;  /* 0x0000000800187202 */ /* 0x000fe20000000f00 */
[----:B------:R-:W-:Y:S06]  /*3ea0*/  BRA `(.L_x_50) ;  /* 0x0000000000087947 */ /* 0x000fec0003800000 */
.L_x_51:
[----:B------:R-:W-:Y:S01]  /*3eb0*/  LOP3.LUT R25, R13, 0x80000, RZ, 0xfc, !PT ;  /* 0x000800000d197812 */ /* 0x000fe200078efcff */
[----:B------:R-:W-:-:S07]  /*3ec0*/  IMAD.MOV.U32 R24, RZ, RZ, R12 ;  /* 0x000000ffff187224 */ /* 0x000fce00078e000c */
.L_x_50:
[----:B------:R-:W-:Y:S05]  /*3ed0*/  BSYNC.RECONVERGENT B3 ;  /* 0x0000000000037941 */ /* 0x000fea0003800200 */
.L_x_48:
[----:B------:R-:W-:Y:S01]  /*3ee0*/  IMAD.MOV.U32 R8, RZ, RZ, R0 ;  /* 0x000000ffff087224 */ /* 0x000fe200078e0000 */
[----:B------:R-:W-:Y:S01]  /*3ef0*/  MOV R9, 0x0 ;  /* 0x0000000000097802 */ /* 0x000fe20000000f00 */
[----:B------:R-:W-:Y:S02]  /*3f00*/  IMAD.MOV.U32 R10, RZ, RZ, R24 ;  /* 0x000000ffff0a7224 */ /* 0x000fe400078e0018 */
[----:B------:R-:W-:Y:S01]  /*3f10*/  IMAD.MOV.U32 R11, RZ, RZ, R25 ;  /* 0x000000ffff0b7224 */ /* 0x000fe200078e0019 */
[----:B------:R-:W-:Y:S06]  /*3f20*/  RET.REL.NODEC R8 `(_Z7get_expPdS_S_) ;  /* 0xffffffc008347950 */ /* 0x000fec0003c3ffff */
        .weak           $__internal_1_$__cuda_sm20_div_s64
        .type           $__internal_1_$__cuda_sm20_div_s64,@function
        .size           $__internal_1_$__cuda_sm20_div_s64,(.L_x_78 - $__internal_1_$__cuda_sm20_div_s64)
$__internal_1_$__cuda_sm20_div_s64:
[-C--:B------:R-:W-:Y:S02]  /*3f30*/  IADD3 R14, P1, PT, RZ, -R5.reuse, RZ ;  /* 0x80000005ff0e7210 */ /* 0x080fe40007f3e0ff */
[----:B------:R-:W-:Y:S02]  /*3f40*/  ISETP.GE.AND P0, PT, R4, RZ, PT ;  /* 0x000000ff0400720c */ /* 0x000fe40003f06270 */
[----:B------:R-:W-:Y:S01]  /*3f50*/  ISETP.GE.AND P3, PT, R3, RZ, PT ;  /* 0x000000ff0300720c */ /* 0x000fe20003f66270 */
[----:B------:R-:W-:Y:S01]  /*3f60*/  IMAD.X R15, RZ, RZ, ~R4, P1 ;  /* 0x000000ffff0f7224 */ /* 0x000fe200008e0e04 */
[----:B------:R-:W-:-:S04]  /*3f70*/  SEL R14, R14, R5, !P0 ;  /* 0x000000050e0e7207 */ /* 0x000fc80004000000 */
[----:B------:R-:W-:-:S04]  /*3f80*/  SEL R15, R15, R4, !P0 ;  /* 0x000000040f0f7207 */ /* 0x000fc80004000000 */
[----:B------:R-:W0:Y:S08]  /*3f90*/  I2F.U64.RP R6, R14 ;  /* 0x0000000e00067312 */ /* 0x000e300000309000 */
[----:B0-----:R-:W0:Y:S02]  /*3fa0*/  MUFU.RCP R6, R6 ;  /* 0x0000000600067308 */ /* 0x001e240000001000 */
[----:B0-----:R-:W-:-:S06]  /*3fb0*/  VIADD R22, R6, 0x1ffffffe ;  /* 0x1ffffffe06167836 */ /* 0x001fcc0000000000 */
[----:B------:R-:W0:Y:S02]  /*3fc0*/  F2I.U64.TRUNC R22, R22 ;  /* 0x0000001600167311 */ /* 0x000e24000020d800 */
[----:B0-----:R-:W-:-:S04]  /*3fd0*/  IMAD.WIDE.U32 R24, R22, R14, RZ ;  /* 0x0000000e16187225 */ /* 0x001fc800078e00ff */
[----:B------:R-:W-:Y:S01]  /*3fe0*/  IMAD R25, R22, R15, R25 ;  /* 0x0000000f16197224 */ /* 0x000fe200078e0219 */
[----:B------:R-:W-:-:S03]  /*3ff0*/  IADD3 R29, P0, PT, RZ, -R24, RZ ;  /* 0x80000018ff1d7210 */ /* 0x000fc60007f1e0ff */
[----:B------:R-:W-:Y:S02]  /*4000*/  IMAD R25, R23, R14, R25 ;  /* 0x0000000e17197224 */ /* 0x000fe400078e0219 */
[----:B------:R-:W-:-:S04]  /*4010*/  IMAD.HI.U32 R24, R22, R29, RZ ;  /* 0x0000001d16187227 */ /* 0x000fc800078e00ff */
[----:B------:R-:W-:Y:S02]  /*4020*/  IMAD.X R27, RZ, RZ, ~R25, P0 ;  /* 0x000000ffff1b7224 */ /* 0x000fe400000e0e19 */
[----:B------:R-:W-:Y:S02]  /*4030*/  IMAD.MOV.U32 R25, RZ, RZ, R22 ;  /* 0x000000ffff197224 */ /* 0x000fe400078e0016 */
[----:B------:R-:W-:-:S04]  /*4040*/  IMAD.WIDE.U32 R24, P0, R22, R27, R24 ;  /* 0x0000001b16187225 */ /* 0x000fc80007800018 */
[----:B------:R-:W-:-:S04]  /*4050*/  IMAD.HI.U32 R24, P1, R23, R29, R24 ;  /* 0x0000001d17187227 */ /* 0x000fc80007820018 */
[CC--:B------:R-:W-:Y:S02]  /*4060*/  IMAD R25, R23.reuse, R27.reuse, RZ ;  /* 0x0000001b17197224 */ /* 0x0c0fe400078e02ff */
[----:B------:R-:W-:-:S03]  /*4070*/  IMAD.HI.U32 R27, R23, R27, RZ ;  /* 0x0000001b171b7227 */ /* 0x000fc600078e00ff */
[----:B------:R-:W-:Y:S02]  /*4080*/  IADD3 R25, P2, PT, R25, R24, RZ ;  /* 0x0000001819197210 */ /* 0x000fe40007f5e0ff */
[----:B------:R-:W-:-:S03]  /*4090*/  IADD3.X R27, PT, PT, R27, R23, RZ, P0, !PT ;  /* 0x000000171b1b7210 */ /* 0x000fc600007fe4ff */
[----:B------:R-:W-:Y:S01]  /*40a0*/  IMAD.WIDE.U32 R22, R25, R14, RZ ;  /* 0x0000000e19167225 */ /* 0x000fe200078e00ff */
[----:B------:R-:W-:-:S03]  /*40b0*/  IADD3.X R27, PT, PT, RZ, RZ, R27, P2, P1 ;  /* 0x000000ffff1b7210 */ /* 0x000fc600017e241b */
[----:B------:R-:W-:Y:S01]  /*40c0*/  IMAD R6, R25, R15, R23 ;  /* 0x0000000f19067224 */ /* 0x000fe200078e0217 */
[----:B------:R-:W-:-:S03]  /*40d0*/  IADD3 R23, P0, PT, RZ, -R22, RZ ;  /* 0x80000016ff177210 */ /* 0x000fc60007f1e0ff */
[----:B------:R-:W-:Y:S02]  /*40e0*/  IMAD R6, R27, R14, R6 ;  /* 0x0000000e1b067224 */ /* 0x000fe400078e0206 */
[----:B------:R-:W-:-:S04]  /*40f0*/  IMAD.HI.U32 R24, R25, R23, RZ ;  /* 0x0000001719187227 */ /* 0x000fc800078e00ff */
[----:B------:R-:W-:-:S04]  /*4100*/  IMAD.X R6, RZ, RZ, ~R6, P0 ;  /* 0x000000ffff067224 */ /* 0x000fc800000e0e06 */
[----:B------:R-:W-:-:S04]  /*4110*/  IMAD.WIDE.U32 R24, P0, R25, R6, R24 ;  /* 0x0000000619187225 */ /* 0x000fc80007800018 */
[----:B------:R-:W-:Y:S01]  /*4120*/  IMAD.HI.U32 R16, P1, R27, R23, R24 ;  /* 0x000000171b107227 */ /* 0x000fe20007820018 */
[----:B------:R-:W-:-:S03]  /*4130*/  IADD3 R25, P4, PT, RZ, -R2, RZ ;  /* 0x80000002ff197210 */ /* 0x000fc60007f9e0ff */
[----:B------:R-:W-:Y:S01]  /*4140*/  IMAD R23, R27, R6, RZ ;  /* 0x000000061b177224 */ /* 0x000fe200078e02ff */
[----:B------:R-:W-:Y:S01]  /*4150*/  SEL R25, R25, R2, !P3 ;  /* 0x0000000219197207 */ /* 0x000fe20005800000 */
[----:B------:R-:W-:Y:S02]  /*4160*/  IMAD.X R24, RZ, RZ, ~R3, P4 ;  /* 0x000000ffff187224 */ /* 0x000fe400020e0e03 */
[----:B------:R-:W-:Y:S01]  /*4170*/  IMAD.HI.U32 R6, R27, R6, RZ ;  /* 0x000000061b067227 */ /* 0x000fe200078e00ff */
[----:B------:R-:W-:Y:S02]  /*4180*/  IADD3 R16, P2, PT, R23, R16, RZ ;  /* 0x0000001017107210 */ /* 0x000fe40007f5e0ff */
[----:B------:R-:W-:Y:S01]  /*4190*/  SEL R29, R24, R3, !P3 ;  /* 0x00000003181d7207 */ /* 0x000fe20005800000 */
[----:B------:R-:W-:Y:S02]  /*41a0*/  IMAD.X R27, R6, 0x1, R27, P0 ;  /* 0x00000001061b7824 */ /* 0x000fe400000e061b */
[----:B------:R-:W-:-:S03]  /*41b0*/  IMAD.HI.U32 R22, R16, R25, RZ ;  /* 0x0000001910167227 */ /* 0x000fc600078e00ff */
[----:B------:R-:W-:Y:S01]  /*41c0*/  IADD3.X R6, PT, PT, RZ, RZ, R27, P2, P1 ;  /* 0x000000ffff067210 */ /* 0x000fe200017e241b */
[----:B------:R-:W-:Y:S02]  /*41d0*/  IMAD.MOV.U32 R23, RZ, RZ, RZ ;  /* 0x000000ffff177224 */ /* 0x000fe400078e00ff */
[----:B------:R-:W-:Y:S01]  /*41e0*/  IMAD.WIDE.U32 R22, R16, R29, R22 ;  /* 0x0000001d10167225 */ /* 0x000fe200078e0016 */
[----:B------:R-:W-:-:S03]  /*41f0*/  LOP3.LUT R16, R4, R3, RZ, 0x3c, !PT ;  /* 0x0000000304107212 */ /* 0x000fc600078e3cff */
[C---:B------:R-:W-:Y:S02]  /*4200*/  IMAD R31, R6.reuse, R29, RZ ;  /* 0x0000001d061f7224 */ /* 0x040fe400078e02ff */
[----:B------:R-:W-:-:S04]  /*4210*/  IMAD.HI.U32 R22, P0, R6, R25, R22 ;  /* 0x0000001906167227 */ /* 0x000fc80007800016 */
[----:B------:R-:W-:Y:S01]  /*4220*/  IMAD.HI.U32 R27, R6, R29, RZ ;  /* 0x0000001d061b7227 */ /* 0x000fe200078e00ff */
[----:B------:R-:W-:-:S04]  /*4230*/  IADD3 R31, P1, PT, R31, R22, RZ ;  /* 0x000000161f1f7210 */ /* 0x000fc80007f3e0ff */
[----:B------:R-:W-:Y:S01]  /*4240*/  IADD3.X R27, PT, PT, R27, RZ, RZ, P0, !PT ;  /* 0x000000ff1b1b7210 */ /* 0x000fe200007fe4ff */
[----:B------:R-:W-:-:S04]  /*4250*/  IMAD.WIDE.U32 R22, R31, R14, RZ ;  /* 0x0000000e1f167225 */ /* 0x000fc800078e00ff */
[----:B------:R-:W-:Y:S01]  /*4260*/  IMAD.X R27, RZ, RZ, R27, P1 ;  /* 0x000000ffff1b7224 */ /* 0x000fe200008e061b */
[----:B------:R-:W-:Y:S01]  /*4270*/  IADD3 R25, P1, PT, -R22, R25, RZ ;  /* 0x0000001916197210 */ /* 0x000fe20007f3e1ff */
[----:B------:R-:W-:-:S03]  /*4280*/  IMAD R6, R31, R15, R23 ;  /* 0x0000000f1f067224 */ /* 0x000fc600078e0217 */
[-C--:B------:R-:W-:Y:S01]  /*4290*/  ISETP.GE.U32.AND P0, PT, R25, R14.reuse, PT ;  /* 0x0000000e1900720c */ /* 0x080fe20003f06070 */
[----:B------:R-:W-:-:S04]  /*42a0*/  IMAD R6, R27, R14, R6 ;  /* 0x0000000e1b067224 */ /* 0x000fc800078e0206 */
[----:B------:R-:W-:Y:S01]  /*42b0*/  IMAD.X R29, R29, 0x1, ~R6, P1 ;  /* 0x000000011d1d7824 */ /* 0x000fe200008e0e06 */
[----:B------:R-:W-:Y:S02]  /*42c0*/  IADD3 R23, P1, PT, R25, -R14, RZ ;  /* 0x8000000e19177210 */ /* 0x000fe40007f3e0ff */
[----:B------:R-:W-:Y:S02]  /*42d0*/  IADD3 R6, P2, PT, R31, 0x1, RZ ;  /* 0x000000011f067810 */ /* 0x000fe40007f5e0ff */
[----:B------:R-:W-:-:S04]  /*42e0*/  ISETP.GE.U32.AND.EX P0, PT, R29, R15, PT, P0 ;  /* 0x0000000f1d00720c */ /* 0x000fc80003f06100 */
[----:B------:R-:W-:Y:S01]  /*42f0*/  SEL R23, R23, R25, P0 ;  /* 0x0000001917177207 */ /* 0x000fe20000000000 */
[----:B------:R-:W-:Y:S01]  /*4300*/  IMAD.X R25, R29, 0x1, ~R15, P1 ;  /* 0x000000011d197824 */ /* 0x000fe200008e0e0f */
[----:B------:R-:W-:Y:S01]  /*4310*/  SEL R31, R6, R31, P0 ;  /* 0x0000001f061f7207 */ /* 0x000fe20000000000 */
[----:B------:R-:W-:Y:S01]  /*4320*/  IMAD.X R6, RZ, RZ, R27, P2 ;  /* 0x000000ffff067224 */ /* 0x000fe200010e061b */
[----:B------:R-:W-:Y:S02]  /*4330*/  ISETP.GE.U32.AND P1, PT, R23, R14, PT ;  /* 0x0000000e1700720c */ /* 0x000fe40003f26070 */
[----:B------:R-:W-:Y:S02]  /*4340*/  SEL R25, R25, R29, P0 ;  /* 0x0000001d19197207 */ /* 0x000fe40000000000 */
[----:B------:R-:W-:Y:S02]  /*4350*/  SEL R27, R6, R27, P0 ;  /* 0x0000001b061b7207 */ /* 0x000fe40000000000 */
[----:B------:R-:W-:-:S02]  /*4360*/  IADD3 R6, P2, PT, R31, 0x1, RZ ;  /* 0x000000011f067810 */ /* 0x000fc40007f5e0ff */
[----:B------:R-:W-:Y:S02]  /*4370*/  ISETP.GE.U32.AND.EX P0, PT, R25, R15, PT, P1 ;  /* 0x0000000f1900720c */ /* 0x000fe40003f06110 */
[----:B------:R-:W-:Y:S02]  /*4380*/  IADD3.X R14, PT, PT, RZ, R27, RZ, P2, !PT ;  /* 0x0000001bff0e7210 */ /* 0x000fe400017fe4ff */
[----:B------:R-:W-:Y:S02]  /*4390*/  SEL R15, R6, R31, P0 ;  /* 0x0000001f060f7207 */ /* 0x000fe40000000000 */
[----:B------:R-:W-:Y:S02]  /*43a0*/  SEL R6, R14, R27, P0 ;  /* 0x0000001b0e067207 */ /* 0x000fe40000000000 */
[----:B------:R-:W-:Y:S02]  /*43b0*/  IADD3 R14, P2, PT, RZ, -R15, RZ ;  /* 0x8000000fff0e7210 */ /* 0x000fe40007f5e0ff */
[----:B------:R-:W-:-:S02]  /*43c0*/  ISETP.NE.U32.AND P0, PT, R5, RZ, PT ;  /* 0x000000ff0500720c */ /* 0x000fc40003f05070 */
[----:B------:R-:W-:Y:S01]  /*43d0*/  ISETP.GE.AND P1, PT, R16, RZ, PT ;  /* 0x000000ff1000720c */ /* 0x000fe20003f26270 */
[----:B------:R-:W-:Y:S01]  /*43e0*/  IMAD.X R5, RZ, RZ, ~R6, P2 ;  /* 0x000000ffff057224 */ /* 0x000fe200010e0e06 */
[----:B------:R-:W-:Y:S01]  /*43f0*/  ISETP.NE.AND.EX P0, PT, R4, RZ, PT, P0 ;  /* 0x000000ff0400720c */ /* 0x000fe20003f05300 */
[----:B------:R-:W-:Y:S01]  /*4400*/  IMAD.MOV.U32 R4, RZ, RZ, R0 ;  /* 0x000000ffff047224 */ /* 0x000fe200078e0000 */
[----:B------:R-:W-:Y:S02]  /*4410*/  SEL R15, R14, R15, !P1 ;  /* 0x0000000f0e0f7207 */ /* 0x000fe40004800000 */
[----:B------:R-:W-:Y:S01]  /*4420*/  SEL R6, R5, R6, !P1 ;  /* 0x0000000605067207 */ /* 0x000fe20004800000 */
[----:B------:R-:W-:Y:S01]  /*4430*/  IMAD.MOV.U32 R5, RZ, RZ, 0x0 ;  /* 0x00000000ff057424 */ /* 0x000fe200078e00ff */
[----:B------:R-:W-:Y:S02]  /*4440*/  SEL R15, R15, 0xffffffff, P0 ;  /* 0xffffffff0f0f7807 */ /* 0x000fe40000000000 */
[----:B------:R-:W-:Y:S01]  /*4450*/  SEL R6, R6, 0xffffffff, P0 ;  /* 0xffffffff06067807 */ /* 0x000fe20000000000 */
[----:B------:R-:W-:Y:S06]  /*4460*/  RET.REL.NODEC R4 `(_Z7get_expPdS_S_) ;  /* 0xffffffb804e47950 */ /* 0x000fec0003c3ffff */
.L_x_53:
[----:B------:R-:W-:-:S00]  /*4470*/  BRA `(.L_x_53) ;  /* 0xfffffffc00fc7947 */ /* 0x000fc0000383ffff */
[----:B------:R-:W-:-:S00]  /*4480*/  NOP ;  /* 0x0000000000007918 */ /* 0x000fc00000000000 */
[----:B------:R-:W-:-:S00]  /*4490*/  NOP ;  /* 0x0000000000007918 */ /* 0x000fc00000000000 */
[----:B------:R-:W-:-:S00]  /*44a0*/  NOP ;  /* 0x0000000000007918 */ /* 0x000fc00000000000 */
[----:B------:R-:W-:-:S00]  /*44b0*/  NOP ;  /* 0x0000000000007918 */ /* 0x000fc00000000000 */
[----:B------:R-:W-:-:S00]  /*44c0*/  NOP ;  /* 0x0000000000007918 */ /* 0x000fc00000000000 */
[----:B------:R-:W-:-:S00]  /*44d0*/  NOP ;  /* 0x0000000000007918 */ /* 0x000fc00000000000 */
[----:B------:R-:W-:-:S00]  /*44e0*/  NOP ;  /* 0x0000000000007918 */ /* 0x000fc00000000000 */
[----:B------:R-:W-:-:S00]  /*44f0*/  NOP ;  /* 0x0000000000007918 */ /* 0x000fc00000000000 */
.L_x_78:


//--------------------- .text._Z13compute_normsPdS_ --------------------------
	.section	.text._Z13compute_normsPdS_,"ax",@progbits
	.align	128
        .global         _Z13compute_normsPdS_
        .type           _Z13compute_normsPdS_,@function
        .size           _Z13compute_normsPdS_,(.L_x_82 - _Z13compute_normsPdS_)
        .other          _Z13compute_normsPdS_,@"STO_CUDA_ENTRY STV_DEFAULT"
_Z13compute_normsPdS_:
.text._Z13compute_normsPdS_:
[----:B------:R-:W-:Y:S01]  /*0000*/  LDC R1, c[0x0][0x37c] ;  /* 0x0000df00ff017b82 */ /* 0x000fe20000000800 */
[----:B------:R-:W0:Y:S01]  /*0010*/  S2R R0, SR_CTAID.X ;  /* 0x0000000000007919 */ /* 0x000e220000002500 */
[----:B------:R-:W1:Y:S01]  /*0020*/  LDCU UR5, c[0x0][0x360] ;  /* 0x00006c00ff0577ac */ /* 0x000e620008000800 */
[----:B------:R-:W2:Y:S01]  /*0030*/  S2R R3, SR_TID.X ;  /* 0x0000000000037919 */ /* 0x000ea20000002100 */
[----:B------:R-:W1:Y:S02]  /*0040*/  LDCU UR4, c[0x0][0x370] ;  /* 0x00006e00ff0477ac */ /* 0x000e640008000800 */
[----:B-1----:R-:W-:-:S04]  /*0050*/  UIMAD UR4, UR5, UR4, URZ ;  /* 0x00000004050472a4 */ /* 0x002fc8000f8e02ff */
[----:B------:R-:W-:Y:S01]  /*0060*/  USHF.L.U32 UR4, UR4, 0x1, URZ ;  /* 0x0000000104047899 */ /* 0x000fe200080006ff */
[----:B0-----:R-:W-:-:S04]  /*0070*/  IMAD R4, R0, UR5, RZ ;  /* 0x0000000500047c24 */ /* 0x001fc8000f8e02ff */
[C---:B--2---:R-:W-:Y:S01]  /*0080*/  IMAD.IADD R2, R4.reuse, 0x1, R3 ;  /* 0x0000000104027824 */ /* 0x044fe200078e0203 */
[----:B------:R-:W-:-:S03]  /*0090*/  IADD3 R6, PT, PT, R4, UR5, RZ ;  /* 0x0000000504067c10 */ /* 0x000fc6000fffe0ff */
[----:B------:R-:W-:-:S05]  /*00a0*/  IMAD.SHL.U32 R5, R2, 0x2, RZ ;  /* 0x0000000202057824 */ /* 0x000fca00078e00ff */
[----:B------:R-:W-:-:S13]  /*00b0*/  ISETP.GE.AND P0, PT, R5, UR4, PT ;  /* 0x0000000405007c0c */ /* 0x000fda000bf06270 */
[----:B------:R-:W-:Y:S05]  /*00c0*/  @P0 EXIT ;  /* 0x000000000000094d */ /* 0x000fea0003800000 */
[----:B------:R-:W0:Y:S01]  /*00d0*/  I2F.U32.RP R8, UR5 ;  /* 0x0000000500087d06 */ /* 0x000e220008209000 */
[----:B------:R-:W-:Y:S01]  /*00e0*/  IMAD.MOV.U32 R11, RZ, RZ, R5 ;  /* 0x000000ffff0b7224 */ /* 0x000fe200078e0005 */
[----:B------:R-:W-:Y:S01]  /*00f0*/  ISETP.NE.U32.AND P1, PT, RZ, UR5, PT ;  /* 0x00000005ff007c0c */ /* 0x000fe2000bf25070 */
[----:B------:R-:W1:Y:S05]  /*0100*/  LDCU.64 UR6, c[0x0][0x358] ;  /* 0x00006b00ff0677ac */ /* 0x000e6a0008000a00 */
[----:B0-----:R-:W0:Y:S02]  /*0110*/  MUFU.RCP R8, R8 ;  /* 0x0000000800087308 */ /* 0x001e240000001000 */
[----:B0-----:R-:W-:-:S06]  /*0120*/  VIADD R2, R8, 0xffffffe ;  /* 0x0ffffffe08027836 */ /* 0x001fcc0000000000 */
[----:B------:R0:W2:Y:S02]  /*0130*/  F2I.FTZ.U32.TRUNC.NTZ R3, R2 ;  /* 0x0000000200037305 */ /* 0x0000a4000021f000 */
[----:B0-----:R-:W-:Y:S01]  /*0140*/  IMAD.MOV.U32 R2, RZ, RZ, RZ ;  /* 0x000000ffff027224 */ /* 0x001fe200078e00ff */
[----:B--2---:R-:W-:-:S05]  /*0150*/  IADD3 R7, PT, PT, RZ, -R3, RZ ;  /* 0x80000003ff077210 */ /* 0x004fca0007ffe0ff */
[----:B------:R-:W-:-:S04]  /*0160*/  IMAD R7, R7, UR5, RZ ;  /* 0x0000000507077c24 */ /* 0x000fc8000f8e02ff */
[----:B------:R-:W-:Y:S01]  /*0170*/  IMAD.HI.U32 R10, R3, R7, R2 ;  /* 0x00000007030a7227 */ /* 0x000fe200078e0002 */
[----:B------:R-:W-:-:S05]  /*0180*/  SHF.R.S32.HI R7, RZ, 0x1, R5 ;  /* 0x00000001ff077819 */ /* 0x000fca0000011405 */
[----:B------:R-:W-:-:S05]  /*0190*/  IMAD.HI.U32 R10, R10, R7, RZ ;  /* 0x000000070a0a7227 */ /* 0x000fca00078e00ff */
[----:B------:R-:W-:-:S05]  /*01a0*/  IADD3 R10, PT, PT, -R10, RZ, RZ ;  /* 0x000000ff0a0a7210 */ /* 0x000fca0007ffe1ff */
[----:B------:R-:W-:Y:S01]  /*01b0*/  IMAD R3, R10, UR5, R7 ;  /* 0x000000050a037c24 */ /* 0x000fe2000f8e0207 */
[----:B------:R-:W-:-:S04]  /*01c0*/  LEA R10, R6, 0xffffffff, 0x1 ;  /* 0xffffffff060a7811 */ /* 0x000fc800078e08ff */
[----:B------:R-:W-:-:S13]  /*01d0*/  ISETP.GE.U32.AND P0, PT, R3, UR5, PT ;  /* 0x0000000503007c0c */ /* 0x000fda000bf06070 */
[----:B------:R-:W-:-:S05]  /*01e0*/  @P0 VIADD R3, R3, -UR5 ;  /* 0x8000000503030c36 */ /* 0x000fca0008000000 */
[----:B------:R-:W-:-:S13]  /*01f0*/  ISETP.GE.U32.AND P0, PT, R3, UR5, PT ;  /* 0x0000000503007c0c */ /* 0x000fda000bf06070 */
[----:B------:R-:W-:Y:S02]  /*0200*/  @P0 IADD3 R3, PT, PT, R3, -UR5, RZ ;  /* 0x8000000503030c10 */ /* 0x000fe4000fffe0ff */
[----:B------:R-:W-:Y:S02]  /*0210*/  ISETP.GE.AND P0, PT, R11, R10, PT ;  /* 0x0000000a0b00720c */ /* 0x000fe40003f06270 */
[----:B------:R-:W-:-:S04]  /*0220*/  @!P1 LOP3.LUT R3, RZ, UR5, RZ, 0x33, !PT ;  /* 0x00000005ff039c12 */ /* 0x000fc8000f8e33ff */
[----:B------:R-:W-:-:S07]  /*0230*/  ISETP.NE.AND P1, PT, R3, RZ, PT ;  /* 0x000000ff0300720c */ /* 0x000fce0003f25270 */
[----:B-1----:R-:W-:Y:S06]  /*0240*/  @P0 BRA `(.L_x_54) ;  /* 0x0000000000500947 */ /* 0x002fec0003800000 */
[----:B------:R-:W0:Y:S01]  /*0250*/  LDC.64 R2, c[0x0][0x380] ;  /* 0x0000e000ff027b82 */ /* 0x000e220000000a00 */
[----:B------:R-:W-:Y:S01]  /*0260*/  HFMA2 R14, -RZ, RZ, 0, 5.9604644775390625e-08 ;  /* 0x00000001ff0e7431 */ /* 0x000fe200000001ff */
[----:B------:R-:W-:Y:S01]  /*0270*/  IADD3 R12, PT, PT, -R4, R7, RZ ;  /* 0x00000007040c7210 */ /* 0x000fe20007ffe1ff */
[----:B------:R-:W-:-:S07]  /*0280*/  VIADD R13, R11, 0x1 ;  /* 0x000000010b0d7836 */ /* 0x000fce0000000000 */
.L_x_55:
[----:B0-----:R-:W-:-:S04]  /*0290*/  IMAD.WIDE R4, R13, 0x8, R2 ;  /* 0x000000080d047825 */ /* 0x001fc800078e0202 */
[----:B-1----:R-:W-:Y:S02]  /*02a0*/  IMAD.WIDE R6, R11, 0x8, R2 ;  /* 0x000000080b067825 */ /* 0x002fe400078e0202 */
[----:B------:R-:W2:Y:S04]  /*02b0*/  LDG.E.64 R4, desc[UR6][R4.64] ;  /* 0x0000000604047981 */ /* 0x000ea8000c1e1b00 */
[----:B------:R-:W2:Y:S01]  /*02c0*/  LDG.E.64 R8, desc[UR6][R6.64] ;  /* 0x0000000606087981 */ /* 0x000ea2000c1e1b00 */
[----:B------:R-:W-:Y:S01]  /*02d0*/  IMAD.SHL.U32 R16, R14, 0x2, RZ ;  /* 0x000000020e107824 */ /* 0x000fe200078e00ff */
[----:B------:R-:W-:Y:S05]  /*02e0*/  WARPSYNC.ALL ;  /* 0x0000000000007948 */ /* 0x000fea0003800000 */
[----:B------:R-:W-:-:S05]  /*02f0*/  IMAD R11, R12, R16, R11 ;  /* 0x000000100c0b7224 */ /* 0x000fca00078e020b */
[-C--:B------:R-:W-:Y:S02]  /*0300*/  ISETP.GE.AND P0, PT, R11, R10.reuse, PT ;  /* 0x0000000a0b00720c */ /* 0x080fe40003f06270 */
[----:B------:R-:W-:Y:S02]  /*0310*/  IADD3 R13, PT, PT, R16, R11, RZ ;  /* 0x0000000b100d7210 */ /* 0x000fe40007ffe0ff */
[----:B------:R-:W-:Y:S01]  /*0320*/  ISETP.LT.U32.AND P0, PT, R14, UR5, !P0 ;  /* 0x000000050e007c0c */ /* 0x000fe2000c701070 */
[----:B------:R-:W-:Y:S01]  /*0330*/  IMAD.MOV.U32 R14, RZ, RZ, R16 ;  /* 0x000000ffff0e7224 */ /* 0x000fe200078e0010 */
[----:B------:R-:W-:Y:S01]  /*0340*/  ISETP.LE.AND P2, PT, R13, R10, PT ;  /* 0x0000000a0d00720c */ /* 0x000fe20003f43270 */
[----:B--2---:R-:W-:-:S07]  /*0350*/  DADD R8, R4, R8 ;  /* 0x0000000004087229 */ /* 0x004fce0000000008 */
[----:B------:R1:W-:Y:S01]  /*0360*/  STG.E.64 desc[UR6][R6.64], R8 ;  /* 0x0000000806007986 */ /* 0x0003e2000c101b06 */
[----:B------:R-:W-:Y:S06]  /*0370*/  BAR.SYNC.DEFER_BLOCKING 0x0 ;  /* 0x0000000000007b1d */ /* 0x000fec0000010000 */
[----:B------:R-:W-:Y:S05]  /*0380*/  @P0 BRA P2, `(.L_x_55) ;  /* 0xfffffffc00c00947 */ /* 0x000fea000103ffff */
.L_x_54:
[----:B------:R-:W-:Y:S05]  /*0390*/  @P1 EXIT ;  /* 0x000000000000194d */ /* 0x000fea0003800000 */
[----:B------:R-:W0:Y:S08]  /*03a0*/  LDC.64 R2, c[0x0][0x380] ;  /* 0x0000e000ff027b82 */ /* 0x000e300000000a00 */
[----:B------:R-:W2:Y:S01]  /*03b0*/  LDC.64 R4, c[0x0][0x388] ;  /* 0x0000e200ff047b82 */ /* 0x000ea20000000a00 */
[----:B0-----:R-:W-:-:S06]  /*03c0*/  IMAD.WIDE R2, R11, 0x8, R2 ;  /* 0x000000080b027825 */ /* 0x001fcc00078e0202 */
[----:B------:R-:W3:Y:S01]  /*03d0*/  LDG.E.64 R2, desc[UR6][R2.64] ;  /* 0x0000000602027981 */ /* 0x000ee2000c1e1b00 */
[----:B--2---:R-:W-:-:S05]  /*03e0*/  IMAD.WIDE.U32 R4, R0, 0x8, R4 ;  /* 0x0000000800047825 */ /* 0x004fca00078e0004 */
[----:B---3--:R-:W-:Y:S01]  /*03f0*/  STG.E.64 desc[UR6][R4.64], R2 ;  /* 0x0000000204007986 */ /* 0x008fe2000c101b06 */
[----:B------:R-:W-:Y:S05]  /*0400*/  EXIT ;  /* 0x000000000000794d */ /* 0x000fea0003800000 */
.L_x_56:
        /* <DEDUP_REMOVED lines=15> */
.L_x_82:


//--------------------- .text._Z10mean_shiftPdS_S_S_ --------------------------
	.section	.text._Z10mean_shiftPdS_S_S_,"ax",@progbits
	.align	128
        .global         _Z10mean_shiftPdS_S_S_
        .type           _Z10mean_shiftPdS_S_S_,@function
        .size           _Z10mean_shiftPdS_S_S_,(.L_x_80 - _Z10mean_shiftPdS_S_S_)
        .other          _Z10mean_shiftPdS_S_S_,@"STO_CUDA_ENTRY STV_DEFAULT"
_Z10mean_shiftPdS_S_S_:
.text._Z10mean_shiftPdS_S_S_:
[----:B------:R-:W-:Y:S01]  /*0000*/  LDC R1, c[0x0][0x37c] ;  /* 0x0000df00ff017b82 */ /* 0x000fe20000000800 */
[----:B------:R-:W0:Y:S07]  /*0010*/  S2R R35, SR_TID.X ;  /* 0x0000000000237919 */ /* 0x000e2e0000002100 */
[----:B------:R-:W0:Y:S01]  /*0020*/  S2UR UR6, SR_CTAID.X ;  /* 0x00000000000679c3 */ /* 0x000e220000002500 */
[----:B------:R-:W1:Y:S07]  /*0030*/  LDCU.64 UR4, c[0x0][0x358] ;  /* 0x00006b00ff0477ac */ /* 0x000e6e0008000a00 */
[----:B------:R-:W0:Y:S08]  /*0040*/  LDC R34, c[0x0][0x360] ;  /* 0x0000d800ff227b82 */ /* 0x000e300000000800 */
[----:B------:R-:W2:Y:S08]  /*0050*/  LDC.64 R10, c[0x0][0x398] ;  /* 0x0000e600ff0a7b82 */ /* 0x000eb00000000a00 */
[----:B------:R-:W1:Y:S08]  /*0060*/  LDC.64 R4, c[0x4][0x8] ;  /* 0x01000200ff047b82 */ /* 0x000e700000000a00 */
[----:B------:R-:W3:Y:S01]  /*0070*/  LDC.64 R6, c[0x4][0x10] ;  /* 0x01000400ff067b82 */ /* 0x000ee20000000a00 */
[----:B0-----:R-:W-:-:S07]  /*0080*/  IMAD R35, R34, UR6, R35 ;  /* 0x0000000622237c24 */ /* 0x001fce000f8e0223 */
[----:B------:R-:W0:Y:S01]  /*0090*/  LDC.64 R8, c[0x4][RZ] ;  /* 0x01000000ff087b82 */ /* 0x000e220000000a00 */
[----:B--2---:R-:W-:Y:S01]  /*00a0*/  IMAD.WIDE R10, R35, 0x8, R10 ;  /* 0x00000008230a7825 */ /* 0x004fe200078e020a */
[----:B-1----:R-:W2:Y:S04]  /*00b0*/  LDG.E R2, desc[UR4][R4.64] ;  /* 0x0000000404027981 */ /* 0x002ea8000c1e1900 */
[----:B------:R1:W-:Y:S04]  /*00c0*/  STG.E.64 desc[UR4][R10.64], RZ ;  /* 0x000000ff0a007986 */ /* 0x0003e8000c101b04 */
[----:B---3--:R1:W-:Y:S04]  /*00d0*/  STG.E desc[UR4][R6.64], RZ ;  /* 0x000000ff06007986 */ /* 0x0083e8000c101904 */
[----:B0-----:R-:W2:Y:S02]  /*00e0*/  LDG.E R3, desc[UR4][R8.64] ;  /* 0x0000000408037981 */ /* 0x001ea4000c1e1900 */
[----:B--2---:R-:W-:-:S05]  /*00f0*/  IMAD R3, R2, R3, RZ ;  /* 0x0000000302037224 */ /* 0x004fca00078e02ff */
[----:B------:R-:W-:-:S13]  /*0100*/  ISETP.GE.AND P0, PT, R35, R3, PT ;  /* 0x000000032300720c */ /* 0x000fda0003f06270 */
[----:B-1----:R-:W-:Y:S05]  /*0110*/  @P0 EXIT ;  /* 0x000000000000094d */ /* 0x002fea0003800000 */
[----:B------:R-:W0:Y:S01]  /*0120*/  LDC.64 R8, c[0x0][0x390] ;  /* 0x0000e400ff087b82 */ /* 0x000e220000000a00 */
[----:B------:R-:W1:Y:S07]  /*0130*/  LDCU UR6, c[0x0][0x370] ;  /* 0x00006e00ff0677ac */ /* 0x000e6e0008000800 */
[----:B------:R-:W2:Y:S08]  /*0140*/  LDC.64 R6, c[0x0][0x380] ;  /* 0x0000e000ff067b82 */ /* 0x000eb00000000a00 */
[----:B------:R-:W3:Y:S01]  /*0150*/  LDC.64 R4, c[0x0][0x388] ;  /* 0x0000e200ff047b82 */ /* 0x000ee20000000a00 */
[----:B-1----:R-:W-:-:S07]  /*0160*/  IMAD R34, R34, UR6, RZ ;  /* 0x0000000622227c24 */ /* 0x002fce000f8e02ff */
.L_x_62:
[-C--:B-1----:R-:W-:Y:S02]  /*0170*/  IABS R15, R2.reuse ;  /* 0x00000002000f7213 */ /* 0x082fe40000000000 */
[----:B------:R-:W-:Y:S02]  /*0180*/  IABS R16, R35 ;  /* 0x0000002300107213 */ /* 0x000fe40000000000 */
[----:B------:R-:W1:Y:S01]  /*0190*/  I2F.RP R0, R15 ;  /* 0x0000000f00007306 */ /* 0x000e620000209400 */
[----:B------:R-:W-:-:S07]  /*01a0*/  IABS R18, R2 ;  /* 0x0000000200127213 */ /* 0x000fce0000000000 */
[----:B-1----:R-:W1:Y:S02]  /*01b0*/  MUFU.RCP R0, R0 ;  /* 0x0000000000007308 */ /* 0x002e640000001000 */
[----:B-1----:R-:W-:Y:S02]  /*01c0*/  VIADD R12, R0, 0xffffffe ;  /* 0x0ffffffe000c7836 */ /* 0x002fe40000000000 */
[----:B------:R-:W-:-:S04]  /*01d0*/  IMAD.MOV R0, RZ, RZ, -R18 ;  /* 0x000000ffff007224 */ /* 0x000fc800078e0a12 */
[----:B------:R1:W4:Y:S02]  /*01e0*/  F2I.FTZ.U32.TRUNC.NTZ R13, R12 ;  /* 0x0000000c000d7305 */ /* 0x000324000021f000 */
[----:B-1----:R-:W-:Y:S02]  /*01f0*/  IMAD.MOV.U32 R12, RZ, RZ, RZ ;  /* 0x000000ffff0c7224 */ /* 0x002fe400078e00ff */
[----:B----4-:R-:W-:-:S04]  /*0200*/  IMAD.MOV R14, RZ, RZ, -R13 ;  /* 0x000000ffff0e7224 */ /* 0x010fc800078e0a0d */
[----:B------:R-:W-:Y:S02]  /*0210*/  IMAD R17, R14, R15, RZ ;  /* 0x0000000f0e117224 */ /* 0x000fe400078e02ff */
[----:B------:R-:W-:Y:S02]  /*0220*/  IMAD.MOV.U32 R14, RZ, RZ, R16 ;  /* 0x000000ffff0e7224 */ /* 0x000fe400078e0010 */
[----:B------:R-:W-:-:S06]  /*0230*/  IMAD.HI.U32 R13, R13, R17, R12 ;  /* 0x000000110d0d7227 */ /* 0x000fcc00078e000c */
[----:B------:R-:W-:-:S04]  /*0240*/  IMAD.HI.U32 R13, R13, R14, RZ ;  /* 0x0000000e0d0d7227 */ /* 0x000fc800078e00ff */
[----:B------:R-:W-:-:S05]  /*0250*/  IMAD R0, R13, R0, R14 ;  /* 0x000000000d007224 */ /* 0x000fca00078e020e */
[----:B------:R-:W-:-:S13]  /*0260*/  ISETP.GT.U32.AND P1, PT, R15, R0, PT ;  /* 0x000000000f00720c */ /* 0x000fda0003f24070 */
[----:B------:R-:W-:Y:S02]  /*0270*/  @!P1 IMAD.IADD R0, R0, 0x1, -R15 ;  /* 0x0000000100009824 */ /* 0x000fe400078e0a0f */
[----:B------:R-:W-:Y:S01]  /*0280*/  @!P1 VIADD R13, R13, 0x1 ;  /* 0x000000010d0d9836 */ /* 0x000fe20000000000 */
[----:B------:R-:W-:Y:S02]  /*0290*/  ISETP.NE.AND P1, PT, R2, RZ, PT ;  /* 0x000000ff0200720c */ /* 0x000fe40003f25270 */
[----:B------:R-:W-:Y:S02]  /*02a0*/  ISETP.GE.U32.AND P0, PT, R0, R15, PT ;  /* 0x0000000f0000720c */ /* 0x000fe40003f06070 */
[----:B------:R-:W-:-:S04]  /*02b0*/  LOP3.LUT R0, R35, R2, RZ, 0x3c, !PT ;  /* 0x0000000223007212 */ /* 0x000fc800078e3cff */
[----:B------:R-:W-:-:S07]  /*02c0*/  ISETP.GE.AND P2, PT, R0, RZ, PT ;  /* 0x000000ff0000720c */ /* 0x000fce0003f46270 */
[----:B------:R-:W-:-:S06]  /*02d0*/  @P0 VIADD R13, R13, 0x1 ;  /* 0x000000010d0d0836 */ /* 0x000fcc0000000000 */
[----:B------:R-:W-:Y:S01]  /*02e0*/  @!P2 IMAD.MOV R13, RZ, RZ, -R13 ;  /* 0x000000ffff0da224 */ /* 0x000fe200078e0a0d */
[----:B------:R-:W-:-:S05]  /*02f0*/  @!P1 LOP3.LUT R13, RZ, R2, RZ, 0x33, !PT ;  /* 0x00000002ff0d9212 */ /* 0x000fca00078e33ff */
[----:B---3--:R-:W-:-:S06]  /*0300*/  IMAD.WIDE R30, R13, 0x8, R4 ;  /* 0x000000080d1e7825 */ /* 0x008fcc00078e0204 */
[----:B------:R-:W3:Y:S01]  /*0310*/  LDG.E.64 R30, desc[UR4][R30.64] ;  /* 0x000000041e1e7981 */ /* 0x000ee2000c1e1b00 */
[----:B--2---:R-:W-:-:S05]  /*0320*/  IMAD.WIDE R12, R35, 0x8, R6 ;  /* 0x00000008230c7825 */ /* 0x004fca00078e0206 */
[----:B------:R-:W2:Y:S01]  /*0330*/  LDG.E.64 R20, desc[UR4][R12.64] ;  /* 0x000000040c147981 */ /* 0x000ea2000c1e1b00 */
[----:B------:R-:W-:Y:S01]  /*0340*/  IMAD.MOV.U32 R14, RZ, RZ, 0x1 ;  /* 0x00000001ff0e7424 */ /* 0x000fe200078e00ff */
[----:B------:R-:W-:Y:S01]  /*0350*/  BSSY.RECONVERGENT B0, `(.L_x_57) ;  /* 0x0000010000007945 */ /* 0x000fe20003800200 */
[----:B---3--:R-:W1:Y:S01]  /*0360*/  MUFU.RCP64H R15, R31 ;  /* 0x0000001f000f7308 */ /* 0x008e620000001800 */
[----:B--2---:R-:W-:-:S03]  /*0370*/  FSETP.GEU.AND P1, PT, |R21|, 6.5827683646048100446e-37, PT ;  /* 0x036000001500780b */ /* 0x004fc60003f2e200 */
[----:B-1----:R-:W-:-:S08]  /*0380*/  DFMA R16, -R30, R14, 1 ;  /* 0x3ff000001e10742b */ /* 0x002fd0000000010e */
[----:B------:R-:W-:-:S08]  /*0390*/  DFMA R16, R16, R16, R16 ;  /* 0x000000101010722b */ /* 0x000fd00000000010 */
[----:B------:R-:W-:-:S08]  /*03a0*/  DFMA R16, R14, R16, R14 ;  /* 0x000000100e10722b */ /* 0x000fd0000000000e */
[----:B------:R-:W-:-:S08]  /*03b0*/  DFMA R14, -R30, R16, 1 ;  /* 0x3ff000001e0e742b */ /* 0x000fd00000000110 */
[----:B------:R-:W-:-:S08]  /*03c0*/  DFMA R14, R16, R14, R16 ;  /* 0x0000000e100e722b */ /* 0x000fd00000000010 */
[----:B------:R-:W-:-:S08]  /*03d0*/  DMUL R18, R20, R14 ;  /* 0x0000000e14127228 */ /* 0x000fd00000000000 */
[----:B------:R-:W-:-:S08]  /*03e0*/  DFMA R16, -R30, R18, R20 ;  /* 0x000000121e10722b */ /* 0x000fd00000000114 */
[----:B------:R-:W-:-:S10]  /*03f0*/  DFMA R18, R14, R16, R18 ;  /* 0x000000100e12722b */ /* 0x000fd40000000012 */
[----:B------:R-:W-:-:S05]  /*0400*/  FFMA R0, RZ, R31, R19 ;  /* 0x0000001fff007223 */ /* 0x000fca0000000013 */
[----:B------:R-:W-:-:S13]  /*0410*/  FSETP.GT.AND P0, PT, |R0|, 1.469367938527859385e-39, PT ;  /* 0x001000000000780b */ /* 0x000fda0003f04200 */
[----:B------:R-:W-:Y:S05]  /*0420*/  @P0 BRA P1, `(.L_x_58) ;  /* 0x0000000000080947 */ /* 0x000fea0000800000 */
[----:B------:R-:W-:-:S07]  /*0430*/  MOV R28, 0x450 ;  /* 0x00000450001c7802 */ /* 0x000fce0000000f00 */
[----:B0-----:R-:W-:Y:S05]  /*0440*/  CALL.REL.NOINC `($__internal_2_$__cuda_sm20_div_rn_f64_full) ;  /* 0x0000000000907944 */ /* 0x001fea0003c00000 */
.L_x_58:
[----:B------:R-:W-:Y:S05]  /*0450*/  BSYNC.RECONVERGENT B0 ;  /* 0x0000000000007941 */ /* 0x000fea0003800200 */
.L_x_57:
[----:B0-----:R-:W-:Y:S01]  /*0460*/  IMAD.WIDE R14, R35, 0x8, R8 ;  /* 0x00000008230e7825 */ /* 0x001fe200078e0208 */
[----:B------:R0:W-:Y:S04]  /*0470*/  STG.E.64 desc[UR4][R12.64], R18 ;  /* 0x000000120c007986 */ /* 0x0001e8000c101b04 */
[----:B------:R-:W2:Y:S01]  /*0480*/  LDG.E.64 R16, desc[UR4][R14.64] ;  /* 0x000000040e107981 */ /* 0x000ea2000c1e1b00 */
[----:B------:R-:W-:Y:S01]  /*0490*/  BSSY.RECONVERGENT B0, `(.L_x_59) ;  /* 0x0000004000007945 */ /* 0x000fe20003800200 */
[----:B------:R-:W-:Y:S01]  /*04a0*/  MOV R0, 0x4d0 ;  /* 0x000004d000007802 */ /* 0x000fe20000000f00 */
[----:B0-2---:R-:W-:-:S11]  /*04b0*/  DADD R16, -R16, R18 ;  /* 0x0000000010107229 */ /* 0x005fd60000000112 */
[----:B------:R-:W-:Y:S05]  /*04c0*/  CALL.REL.NOINC `($_Z10mean_shiftPdS_S_S_$__internal_accurate_pow) ;  /* 0x0000000400f07944 */ /* 0x000fea0003c00000 */
[----:B------:R-:W-:Y:S05]  /*04d0*/  BSYNC.RECONVERGENT B0 ;  /* 0x0000000000007941 */ /* 0x000fea0003800200 */
.L_x_59:
[C---:B------:R-:W-:Y:S01]  /*04e0*/  DADD R18, R16.reuse, 2 ;  /* 0x4000000010127429 */ /* 0x040fe20000000000 */
[----:B------:R-:W-:Y:S01]  /*04f0*/  BSSY.RECONVERGENT B0, `(.L_x_60) ;  /* 0x000000d000007945 */ /* 0x000fe20003800200 */
[----:B------:R-:W-:-:S08]  /*0500*/  DSETP.NEU.AND P0, PT, R16, RZ, PT ;  /* 0x000000ff1000722a */ /* 0x000fd00003f0d000 */
[----:B------:R-:W-:Y:S02]  /*0510*/  LOP3.LUT R18, R19, 0x7ff00000, RZ, 0xc0, !PT ;  /* 0x7ff0000013127812 */ /* 0x000fe400078ec0ff */
[----:B------:R-:W-:Y:S02]  /*0520*/  FSEL R19, R24, RZ, P0 ;  /* 0x000000ff18137208 */ /* 0x000fe40000000000 */
[----:B------:R-:W-:Y:S02]  /*0530*/  ISETP.NE.AND P1, PT, R18, 0x7ff00000, PT ;  /* 0x7ff000001200780c */ /* 0x000fe40003f25270 */
[----:B------:R-:W-:-:S11]  /*0540*/  FSEL R18, R20, RZ, P0 ;  /* 0x000000ff14127208 */ /* 0x000fd60000000000 */
[----:B------:R-:W-:Y:S05]  /*0550*/  @P1 BRA `(.L_x_61) ;  /* 0x0000000000181947 */ /* 0x000fea0003800000 */
[----:B------:R-:W-:-:S14]  /*0560*/  DSETP.NAN.AND P0, PT, R16, R16, PT ;  /* 0x000000101000722a */ /* 0x000fdc0003f08000 */
[----:B------:R-:W-:Y:S01]  /*0570*/  @P0 DADD R18, R16, 2 ;  /* 0x4000000010120429 */ /* 0x000fe20000000000 */
[----:B------:R-:W-:Y:S10]  /*0580*/  @P0 BRA `(.L_x_61) ;  /* 0x00000000000c0947 */ /* 0x000ff40003800000 */
[----:B------:R-:W-:-:S14]  /*0590*/  DSETP.NEU.AND P0, PT, |R16|, +INF , PT ;  /* 0x7ff000001000742a */ /* 0x000fdc0003f0d200 */
[----:B------:R-:W-:Y:S02]  /*05a0*/  @!P0 IMAD.MOV.U32 R18, RZ, RZ, 0x0 ;  /* 0x00000000ff128424 */ /* 0x000fe400078e00ff */
[----:B------:R-:W-:-:S07]  /*05b0*/  @!P0 IMAD.MOV.U32 R19, RZ, RZ, 0x7ff00000 ;  /* 0x7ff00000ff138424 */ /* 0x000fce00078e00ff */
.L_x_61:
[----:B------:R-:W-:Y:S05]  /*05c0*/  BSYNC.RECONVERGENT B0 ;  /* 0x0000000000007941 */ /* 0x000fea0003800200 */
.L_x_60:
[----:B------:R-:W2:Y:S01]  /*05d0*/  LDG.E.64 R20, desc[UR4][R10.64] ;  /* 0x000000040a147981 */ /* 0x000ea2000c1e1b00 */
[----:B------:R-:W-:-:S06]  /*05e0*/  DSETP.NEU.AND P0, PT, R16, 1, PT ;  /* 0x3ff000001000742a */ /* 0x000fcc0003f0d000 */
[----:B------:R-:W-:Y:S02]  /*05f0*/  FSEL R16, R18, RZ, P0 ;  /* 0x000000ff12107208 */ /* 0x000fe40000000000 */
[----:B------:R-:W-:-:S06]  /*0600*/  FSEL R17, R19, 1.875, P0 ;  /* 0x3ff0000013117808 */ /* 0x000fcc0000000000 */
[----:B--2---:R-:W-:-:S07]  /*0610*/  DADD R20, R20, R16 ;  /* 0x0000000014147229 */ /* 0x004fce0000000010 */
[----:B------:R1:W-:Y:S04]  /*0620*/  STG.E.64 desc[UR4][R10.64], R20 ;  /* 0x000000140a007986 */ /* 0x0003e8000c101b04 */
[----:B------:R-:W2:Y:S01]  /*0630*/  LDG.E.64 R12, desc[UR4][R12.64] ;  /* 0x000000040c0c7981 */ /* 0x000ea2000c1e1b00 */
[----:B------:R-:W-:-:S05]  /*0640*/  IMAD.IADD R35, R34, 0x1, R35 ;  /* 0x0000000122237824 */ /* 0x000fca00078e0223 */
[----:B------:R-:W-:Y:S01]  /*0650*/  ISETP.GE.AND P0, PT, R35, R3, PT ;  /* 0x000000032300720c */ /* 0x000fe20003f06270 */
[----:B--2---:R1:W-:-:S12]  /*0660*/  STG.E.64 desc[UR4][R14.64], R12 ;  /* 0x0000000c0e007986 */ /* 0x0043d8000c101b04 */
[----:B------:R-:W-:Y:S05]  /*0670*/  @!P0 BRA `(.L_x_62) ;  /* 0xfffffff800bc8947 */ /* 0x000fea000383ffff */
[----:B------:R-:W-:Y:S05]  /*0680*/  EXIT ;  /* 0x000000000000794d */ /* 0x000fea0003800000 */
        .weak           $__internal_2_$__cuda_sm20_div_rn_f64_full
        .type           $__internal_2_$__cuda_sm20_div_rn_f64_full,@function
        .size           $__internal_2_$__cuda_sm20_div_rn_f64_full,($_Z10mean_shiftPdS_S_S_$__internal_accurate_pow - $__internal_2_$__cuda_sm20_div_rn_f64_full)
$__internal_2_$__cuda_sm20_div_rn_f64_full:
[C---:B------:R-:W-:Y:S01]  /*0690*/  FSETP.GEU.AND P0, PT, |R31|.reuse, 1.469367938527859385e-39, PT ;  /* 0x001000001f00780b */ /* 0x040fe20003f0e200 */
[--C-:B------:R-:W-:Y:S01]  /*06a0*/  IMAD.MOV.U32 R16, RZ, RZ, R30.reuse ;  /* 0x000000ffff107224 */ /* 0x100fe200078e001e */
[C---:B------:R-:W-:Y:S01]  /*06b0*/  LOP3.LUT R14, R31.reuse, 0x800fffff, RZ, 0xc0, !PT ;  /* 0x800fffff1f0e7812 */ /* 0x040fe200078ec0ff */
[----:B------:R-:W-:Y:S01]  /*06c0*/  IMAD.MOV.U32 R17, RZ, RZ, R31 ;  /* 0x000000ffff117224 */ /* 0x000fe200078e001f */
[----:B------:R-:W-:Y:S01]  /*06d0*/  BSSY.RECONVERGENT B1, `(.L_x_63) ;  /* 0x0000057000017945 */ /* 0x000fe20003800200 */
[----:B------:R-:W-:Y:S01]  /*06e0*/  IMAD.MOV.U32 R19, RZ, RZ, R21 ;  /* 0x000000ffff137224 */ /* 0x000fe200078e0015 */
[----:B------:R-:W-:Y:S01]  /*06f0*/  LOP3.LUT R15, R14, 0x3ff00000, RZ, 0xfc, !PT ;  /* 0x3ff000000e0f7812 */ /* 0x000fe200078efcff */
[----:B------:R-:W-:Y:S01]  /*0700*/  IMAD.MOV.U32 R14, RZ, RZ, R30 ;  /* 0x000000ffff0e7224 */ /* 0x000fe200078e001e */
[----:B------:R-:W-:Y:S01]  /*0710*/  LOP3.LUT R30, R31, 0x7ff00000, RZ, 0xc0, !PT ;  /* 0x7ff000001f1e7812 */ /* 0x000fe200078ec0ff */
[----:B------:R-:W-:Y:S01]  /*0720*/  IMAD.MOV.U32 R22, RZ, RZ, 0x1 ;  /* 0x00000001ff167424 */ /* 0x000fe200078e00ff */
[C---:B------:R-:W-:Y:S01]  /*0730*/  FSETP.GEU.AND P2, PT, |R19|.reuse, 1.469367938527859385e-39, PT ;  /* 0x001000001300780b */ /* 0x040fe20003f4e200 */
[----:B------:R-:W-:Y:S01]  /*0740*/  IMAD.MOV.U32 R18, RZ, RZ, R20 ;  /* 0x000000ffff127224 */ /* 0x000fe200078e0014 */
[----:B------:R-:W-:Y:S01]  /*0750*/  LOP3.LUT R29, R19, 0x7ff00000, RZ, 0xc0, !PT ;  /* 0x7ff00000131d7812 */ /* 0x000fe200078ec0ff */
[----:B------:R-:W-:-:S03]  /*0760*/  @!P0 DMUL R14, R16, 8.98846567431157953865e+307 ;  /* 0x7fe00000100e8828 */ /* 0x000fc60000000000 */
[----:B------:R-:W-:Y:S01]  /*0770*/  ISETP.GE.U32.AND P1, PT, R29, R30, PT ;  /* 0x0000001e1d00720c */ /* 0x000fe20003f26070 */
[----:B------:R-:W-:Y:S02]  /*0780*/  IMAD.MOV.U32 R31, RZ, RZ, R29 ;  /* 0x000000ffff1f7224 */ /* 0x000fe400078e001d */
[----:B------:R-:W0:Y:S04]  /*0790*/  MUFU.RCP64H R23, R15 ;  /* 0x0000000f00177308 */ /* 0x000e280000001800 */
[----:B------:R-:W-:Y:S01]  /*07a0*/  @!P2 LOP3.LUT R0, R17, 0x7ff00000, RZ, 0xc0, !PT ;  /* 0x7ff000001100a812 */ /* 0x000fe200078ec0ff */
[----:B------:R-:W-:Y:S01]  /*07b0*/  @!P2 IMAD.MOV.U32 R24, RZ, RZ, RZ ;  /* 0x000000ffff18a224 */ /* 0x000fe200078e00ff */
[----:B------:R-:W-:Y:S02]  /*07c0*/  @!P0 LOP3.LUT R30, R15, 0x7ff00000, RZ, 0xc0, !PT ;  /* 0x7ff000000f1e8812 */ /* 0x000fe400078ec0ff */
[----:B------:R-:W-:Y:S01]  /*07d0*/  @!P2 ISETP.GE.U32.AND P3, PT, R29, R0, PT ;  /* 0x000000001d00a20c */ /* 0x000fe20003f66070 */
[----:B------:R-:W-:-:S02]  /*07e0*/  IMAD.MOV.U32 R0, RZ, RZ, 0x1ca00000 ;  /* 0x1ca00000ff007424 */ /* 0x000fc400078e00ff */
[----:B------:R-:W-:-:S03]  /*07f0*/  VIADD R32, R30, 0xffffffff ;  /* 0xffffffff1e207836 */ /* 0x000fc60000000000 */
[----:B------:R-:W-:Y:S01]  /*0800*/  @!P2 SEL R25, R0, 0x63400000, !P3 ;  /* 0x634000000019a807 */ /* 0x000fe20005800000 */
[----:B0-----:R-:W-:-:S03]  /*0810*/  DFMA R20, R22, -R14, 1 ;  /* 0x3ff000001614742b */ /* 0x001fc6000000080e */
[----:B------:R-:W-:-:S04]  /*0820*/  @!P2 LOP3.LUT R25, R25, 0x80000000, R19, 0xf8, !PT ;  /* 0x800000001919a812 */ /* 0x000fc800078ef813 */
[----:B------:R-:W-:Y:S01]  /*0830*/  @!P2 LOP3.LUT R25, R25, 0x100000, RZ, 0xfc, !PT ;  /* 0x001000001919a812 */ /* 0x000fe200078efcff */
[----:B------:R-:W-:-:S08]  /*0840*/  DFMA R20, R20, R20, R20 ;  /* 0x000000141414722b */ /* 0x000fd00000000014 */
[----:B------:R-:W-:Y:S01]  /*0850*/  DFMA R22, R22, R20, R22 ;  /* 0x000000141616722b */ /* 0x000fe20000000016 */
[----:B------:R-:W-:Y:S01]  /*0860*/  SEL R21, R0, 0x63400000, !P1 ;  /* 0x6340000000157807 */ /* 0x000fe20004800000 */
[----:B------:R-:W-:-:S03]  /*0870*/  IMAD.MOV.U32 R20, RZ, RZ, R18 ;  /* 0x000000ffff147224 */ /* 0x000fc600078e0012 */
[----:B------:R-:W-:-:S03]  /*0880*/  LOP3.LUT R21, R21, 0x800fffff, R19, 0xf8, !PT ;  /* 0x800fffff15157812 */ /* 0x000fc600078ef813 */
[----:B------:R-:W-:-:S03]  /*0890*/  DFMA R26, R22, -R14, 1 ;  /* 0x3ff00000161a742b */ /* 0x000fc6000000080e */
[----:B------:R-:W-:-:S05]  /*08a0*/  @!P2 DFMA R20, R20, 2, -R24 ;  /* 0x400000001414a82b */ /* 0x000fca0000000818 */
[----:B------:R-:W-:-:S05]  /*08b0*/  DFMA R26, R22, R26, R22 ;  /* 0x0000001a161a722b */ /* 0x000fca0000000016 */
[----:B------:R-:W-:-:S03]  /*08c0*/  @!P2 LOP3.LUT R31, R21, 0x7ff00000, RZ, 0xc0, !PT ;  /* 0x7ff00000151fa812 */ /* 0x000fc600078ec0ff */
[----:B------:R-:W-:Y:S02]  /*08d0*/  DMUL R22, R26, R20 ;  /* 0x000000141a167228 */ /* 0x000fe40000000000 */
[----:B------:R-:W-:-:S05]  /*08e0*/  VIADD R24, R31, 0xffffffff ;  /* 0xffffffff1f187836 */ /* 0x000fca0000000000 */
[----:B------:R-:W-:Y:S01]  /*08f0*/  ISETP.GT.U32.AND P0, PT, R24, 0x7feffffe, PT ;  /* 0x7feffffe1800780c */ /* 0x000fe20003f04070 */
[----:B------:R-:W-:-:S03]  /*0900*/  DFMA R24, R22, -R14, R20 ;  /* 0x8000000e1618722b */ /* 0x000fc60000000014 */
[----:B------:R-:W-:-:S05]  /*0910*/  ISETP.GT.U32.OR P0, PT, R32, 0x7feffffe, P0 ;  /* 0x7feffffe2000780c */ /* 0x000fca0000704470 */
[----:B------:R-:W-:-:S08]  /*0920*/  DFMA R24, R26, R24, R22 ;  /* 0x000000181a18722b */ /* 0x000fd00000000016 */
[----:B------:R-:W-:Y:S05]  /*0930*/  @P0 BRA `(.L_x_64) ;  /* 0x00000000006c0947 */ /* 0x000fea0003800000 */
[----:B------:R-:W-:-:S04]  /*0940*/  LOP3.LUT R22, R17, 0x7ff00000, RZ, 0xc0, !PT ;  /* 0x7ff0000011167812 */ /* 0x000fc800078ec0ff */
[CC--:B------:R-:W-:Y:S02]  /*0950*/  VIADDMNMX R18, R29.reuse, -R22.reuse, 0xb9600000, !PT ;  /* 0xb96000001d127446 */ /* 0x0c0fe40007800916 */
[----:B------:R-:W-:Y:S02]  /*0960*/  ISETP.GE.U32.AND P0, PT, R29, R22, PT ;  /* 0x000000161d00720c */ /* 0x000fe40003f06070 */
[----:B------:R-:W-:Y:S02]  /*0970*/  VIMNMX R18, PT, PT, R18, 0x46a00000, PT ;  /* 0x46a0000012127848 */ /* 0x000fe40003fe0100 */
[----:B------:R-:W-:-:S05]  /*0980*/  SEL R19, R0, 0x63400000, !P0 ;  /* 0x6340000000137807 */ /* 0x000fca0004000000 */
[----:B------:R-:W-:Y:S02]  /*0990*/  IMAD.IADD R0, R18, 0x1, -R19 ;  /* 0x0000000112007824 */ /* 0x000fe400078e0a13 */
[----:B------:R-:W-:Y:S02]  /*09a0*/  IMAD.MOV.U32 R18, RZ, RZ, RZ ;  /* 0x000000ffff127224 */ /* 0x000fe400078e00ff */
[----:B------:R-:W-:-:S06]  /*09b0*/  VIADD R19, R0, 0x7fe00000 ;  /* 0x7fe0000000137836 */ /* 0x000fcc0000000000 */
        /* <DEDUP_REMOVED lines=11> */
[----:B------:R-:W-:-:S06]  /*0a70*/  IMAD.MOV.U32 R14, RZ, RZ, RZ ;  /* 0x000000ffff0e7224 */ /* 0x000fcc00078e00ff */
[----:B------:R-:W-:-:S03]  /*0a80*/  DFMA R14, R22, -R14, R24 ;  /* 0x8000000e160e722b */ /* 0x000fc60000000018 */
[----:B------:R-:W-:-:S03]  /*0a90*/  LOP3.LUT R17, R19, R17, RZ, 0x3c, !PT ;  /* 0x0000001113117212 */ /* 0x000fc600078e3cff */
[----:B------:R-:W-:-:S04]  /*0aa0*/  IADD3 R14, PT, PT, -R0, -0x43300000, RZ ;  /* 0xbcd00000000e7810 */ /* 0x000fc80007ffe1ff */
[----:B------:R-:W-:-:S04]  /*0ab0*/  FSETP.NEU.AND P0, PT, |R15|, R14, PT ;  /* 0x0000000e0f00720b */ /* 0x000fc80003f0d200 */
[----:B------:R-:W-:Y:S02]  /*0ac0*/  FSEL R22, R18, R22, !P0 ;  /* 0x0000001612167208 */ /* 0x000fe40004000000 */
[----:B------:R-:W-:Y:S01]  /*0ad0*/  FSEL R23, R17, R23, !P0 ;  /* 0x0000001711177208 */ /* 0x000fe20004000000 */
[----:B------:R-:W-:Y:S06]  /*0ae0*/  BRA `(.L_x_65) ;  /* 0x0000000000547947 */ /* 0x000fec0003800000 */
.L_x_64:
[----:B------:R-:W-:-:S14]  /*0af0*/  DSETP.NAN.AND P0, PT, R18, R18, PT ;  /* 0x000000121200722a */ /* 0x000fdc0003f08000 */
[----:B------:R-:W-:Y:S05]  /*0b00*/  @P0 BRA `(.L_x_66) ;  /* 0x0000000000440947 */ /* 0x000fea0003800000 */
[----:B------:R-:W-:-:S14]  /*0b10*/  DSETP.NAN.AND P0, PT, R16, R16, PT ;  /* 0x000000101000722a */ /* 0x000fdc0003f08000 */
[----:B------:R-:W-:Y:S05]  /*0b20*/  @P0 BRA `(.L_x_67) ;  /* 0x0000000000300947 */ /* 0x000fea0003800000 */
[----:B------:R-:W-:Y:S01]  /*0b30*/  ISETP.NE.AND P0, PT, R31, R30, PT ;  /* 0x0000001e1f00720c */ /* 0x000fe20003f05270 */
[----:B------:R-:W-:Y:S02]  /*0b40*/  IMAD.MOV.U32 R22, RZ, RZ, 0x0 ;  /* 0x00000000ff167424 */ /* 0x000fe400078e00ff */
[----:B------:R-:W-:-:S10]  /*0b50*/  IMAD.MOV.U32 R23, RZ, RZ, -0x80000 ;  /* 0xfff80000ff177424 */ /* 0x000fd400078e00ff */
[----:B------:R-:W-:Y:S05]  /*0b60*/  @!P0 BRA `(.L_x_65) ;  /* 0x0000000000348947 */ /* 0x000fea0003800000 */
[----:B------:R-:W-:Y:S02]  /*0b70*/  ISETP.NE.AND P0, PT, R31, 0x7ff00000, PT ;  /* 0x7ff000001f00780c */ /* 0x000fe40003f05270 */
[----:B------:R-:W-:Y:S02]  /*0b80*/  LOP3.LUT R23, R19, 0x80000000, R17, 0x48, !PT ;  /* 0x8000000013177812 */ /* 0x000fe400078e4811 */
[----:B------:R-:W-:-:S13]  /*0b90*/  ISETP.EQ.OR P0, PT, R30, RZ, !P0 ;  /* 0x000000ff1e00720c */ /* 0x000fda0004702670 */
[----:B------:R-:W-:Y:S02]  /*0ba0*/  @P0 LOP3.LUT R0, R23, 0x7ff00000, RZ, 0xfc, !PT ;  /* 0x7ff0000017000812 */ /* 0x000fe400078efcff */
[----:B------:R-:W-:Y:S01]  /*0bb0*/  @!P0 MOV R22, RZ ;  /* 0x000000ff00168202 */ /* 0x000fe20000000f00 */
[----:B------:R-:W-:Y:S02]  /*0bc0*/  @P0 IMAD.MOV.U32 R22, RZ, RZ, RZ ;  /* 0x000000ffff160224 */ /* 0x000fe400078e00ff */
[----:B------:R-:W-:Y:S01]  /*0bd0*/  @P0 IMAD.MOV.U32 R23, RZ, RZ, R0 ;  /* 0x000000ffff170224 */ /* 0x000fe200078e0000 */
[----:B------:R-:W-:Y:S06]  /*0be0*/  BRA `(.L_x_65) ;  /* 0x0000000000147947 */ /* 0x000fec0003800000 */
.L_x_67:
[----:B------:R-:W-:Y:S01]  /*0bf0*/  LOP3.LUT R23, R17, 0x80000, RZ, 0xfc, !PT ;  /* 0x0008000011177812 */ /* 0x000fe200078efcff */
[----:B------:R-:W-:Y:S01]  /*0c00*/  IMAD.MOV.U32 R22, RZ, RZ, R16 ;  /* 0x000000ffff167224 */ /* 0x000fe200078e0010 */
[----:B------:R-:W-:Y:S06]  /*0c10*/  BRA `(.L_x_65) ;  /* 0x0000000000087947 */ /* 0x000fec0003800000 */
.L_x_66:
[----:B------:R-:W-:Y:S01]  /*0c20*/  LOP3.LUT R23, R19, 0x80000, RZ, 0xfc, !PT ;  /* 0x0008000013177812 */ /* 0x000fe200078efcff */
[----:B------:R-:W-:-:S07]  /*0c30*/  IMAD.MOV.U32 R22, RZ, RZ, R18 ;  /* 0x000000ffff167224 */ /* 0x000fce00078e0012 */
.L_x_65:
[----:B------:R-:W-:Y:S05]  /*0c40*/  BSYNC.RECONVERGENT B1 ;  /* 0x0000000000017941 */ /* 0x000fea0003800200 */
.L_x_63:
[----:B------:R-:W-:Y:S02]  /*0c50*/  IMAD.MOV.U32 R29, RZ, RZ, 0x0 ;  /* 0x00000000ff1d7424 */ /* 0x000fe400078e00ff */
[----:B------:R-:W-:Y:S02]  /*0c60*/  IMAD.MOV.U32 R18, RZ, RZ, R22 ;  /* 0x000000ffff127224 */ /* 0x000fe400078e0016 */
[----:B------:R-:W-:Y:S01]  /*0c70*/  IMAD.MOV.U32 R19, RZ, RZ, R23 ;  /* 0x000000ffff137224 */ /* 0x000fe200078e0017 */
[----:B------:R-:W-:Y:S06]  /*0c80*/  RET.REL.NODEC R28 `(_Z10mean_shiftPdS_S_S_) ;  /* 0xfffffff01cdc7950 */ /* 0x000fec0003c3ffff */
        .type           $_Z10mean_shiftPdS_S_S_$__internal_accurate_pow,@function
        .size           $_Z10mean_shiftPdS_S_S_$__internal_accurate_pow,(.L_x_80 - $_Z10mean_shiftPdS_S_S_$__internal_accurate_pow)
$_Z10mean_shiftPdS_S_S_$__internal_accurate_pow:
[----:B------:R-:W-:Y:S01]  /*0c90*/  DADD R36, -RZ, |R16| ;  /* 0x00000000ff247229 */ /* 0x000fe20000000510 */
[----:B------:R-:W-:Y:S01]  /*0ca0*/  IMAD.MOV.U32 R24, RZ, RZ, RZ ;  /* 0x000000ffff187224 */ /* 0x000fe200078e00ff */
[----:B------:R-:W-:Y:S01]  /*0cb0*/  UMOV UR6, 0x7d2cafe2 ;  /* 0x7d2cafe200067882 */ /* 0x000fe20000000000 */
[----:B------:R-:W-:Y:S01]  /*0cc0*/  IMAD.MOV.U32 R22, RZ, RZ, 0x41ad3b5a ;  /* 0x41ad3b5aff167424 */ /* 0x000fe200078e00ff */
[----:B------:R-:W-:Y:S01]  /*0cd0*/  UMOV UR7, 0x3eb0f5ff ;  /* 0x3eb0f5ff00077882 */ /* 0x000fe20000000000 */
[----:B------:R-:W-:Y:S01]  /*0ce0*/  IMAD.MOV.U32 R23, RZ, RZ, 0x3ed0f5d2 ;  /* 0x3ed0f5d2ff177424 */ /* 0x000fe200078e00ff */
[----:B------:R-:W-:Y:S01]  /*0cf0*/  UMOV UR8, 0x3b39803f ;  /* 0x3b39803f00087882 */ /* 0x000fe20000000000 */
[----:B------:R-:W-:-:S03]  /*0d00*/  UMOV UR9, 0x3c7abc9e ;  /* 0x3c7abc9e00097882 */ /* 0x000fc60000000000 */
[----:B------:R-:W-:Y:S01]  /*0d10*/  ISETP.GT.U32.AND P0, PT, R37, 0xfffff, PT ;  /* 0x000fffff2500780c */ /* 0x000fe20003f04070 */
[----:B------:R-:W-:Y:S02]  /*0d20*/  IMAD.MOV.U32 R18, RZ, RZ, R37 ;  /* 0x000000ffff127224 */ /* 0x000fe400078e0025 */
[----:B------:R-:W-:-:S10]  /*0d30*/  IMAD.MOV.U32 R20, RZ, RZ, R36 ;  /* 0x000000ffff147224 */ /* 0x000fd400078e0024 */
[----:B------:R-:W-:Y:S01]  /*0d40*/  @!P0 DMUL R28, R36, 1.80143985094819840000e+16 ;  /* 0x43500000241c8828 */ /* 0x000fe20000000000 */
[----:B------:R-:W-:-:S09]  /*0d50*/  SHF.R.U32.HI R36, RZ, 0x14, R37 ;  /* 0x00000014ff247819 */ /* 0x000fd20000011625 */
[----:B------:R-:W-:Y:S01]  /*0d60*/  @!P0 IMAD.MOV.U32 R18, RZ, RZ, R29 ;  /* 0x000000ffff128224 */ /* 0x000fe200078e001d */
[----:B------:R-:W-:Y:S01]  /*0d70*/  @!P0 LEA.HI R36, R29, 0xffffffca, RZ, 0xc ;  /* 0xffffffca1d248811 */ /* 0x000fe200078f60ff */
[----:B------:R-:W-:-:S03]  /*0d80*/  @!P0 IMAD.MOV.U32 R20, RZ, RZ, R28 ;  /* 0x000000ffff148224 */ /* 0x000fc600078e001c */
[----:B------:R-:W-:-:S04]  /*0d90*/  LOP3.LUT R18, R18, 0x800fffff, RZ, 0xc0, !PT ;  /* 0x800fffff12127812 */ /* 0x000fc800078ec0ff */
[----:B------:R-:W-:-:S04]  /*0da0*/  LOP3.LUT R21, R18, 0x3ff00000, RZ, 0xfc, !PT ;  /* 0x3ff0000012157812 */ /* 0x000fc800078efcff */
[----:B------:R-:W-:-:S13]  /*0db0*/  ISETP.GE.U32.AND P1, PT, R21, 0x3ff6a09f, PT ;  /* 0x3ff6a09f1500780c */ /* 0x000fda0003f26070 */
[----:B------:R-:W-:-:S04]  /*0dc0*/  @P1 VIADD R19, R21, 0xfff00000 ;  /* 0xfff0000015131836 */ /* 0x000fc80000000000 */
[----:B------:R-:W-:-:S06]  /*0dd0*/  @P1 IMAD.MOV.U32 R21, RZ, RZ, R19 ;  /* 0x000000ffff151224 */ /* 0x000fcc00078e0013 */
[C---:B------:R-:W-:Y:S02]  /*0de0*/  DADD R26, R20.reuse, 1 ;  /* 0x3ff00000141a7429 */ /* 0x040fe40000000000 */
[----:B------:R-:W-:-:S04]  /*0df0*/  DADD R20, R20, -1 ;  /* 0xbff0000014147429 */ /* 0x000fc80000000000 */
[----:B------:R-:W0:Y:S02]  /*0e00*/  MUFU.RCP64H R25, R27 ;  /* 0x0000001b00197308 */ /* 0x000e240000001800 */
[----:B0-----:R-:W-:-:S08]  /*0e10*/  DFMA R18, -R26, R24, 1 ;  /* 0x3ff000001a12742b */ /* 0x001fd00000000118 */
[----:B------:R-:W-:-:S08]  /*0e20*/  DFMA R18, R18, R18, R18 ;  /* 0x000000121212722b */ /* 0x000fd00000000012 */
[----:B------:R-:W-:-:S08]  /*0e30*/  DFMA R24, R24, R18, R24 ;  /* 0x000000121818722b */ /* 0x000fd00000000018 */
[----:B------:R-:W-:-:S08]  /*0e40*/  DMUL R18, R20, R24 ;  /* 0x0000001814127228 */ /* 0x000fd00000000000 */
[----:B------:R-:W-:-:S08]  /*0e50*/  DFMA R18, R20, R24, R18 ;  /* 0x000000181412722b */ /* 0x000fd00000000012 */
[----:B------:R-:W-:-:S08]  /*0e60*/  DMUL R30, R18, R18 ;  /* 0x00000012121e7228 */ /* 0x000fd00000000000 */
[----:B------:R-:W-:Y:S01]  /*0e70*/  DFMA R22, R30, UR6, R22 ;  /* 0x000000061e167c2b */ /* 0x000fe20008000016 */
[----:B------:R-:W-:Y:S01]  /*0e80*/  UMOV UR6, 0x75488a3f ;  /* 0x75488a3f00067882 */ /* 0x000fe20000000000 */
[----:B------:R-:W-:-:S06]  /*0e90*/  UMOV UR7, 0x3ef3b20a ;  /* 0x3ef3b20a00077882 */ /* 0x000fcc0000000000 */
[----:B------:R-:W-:Y:S01]  /*0ea0*/  DFMA R26, R30, R22, UR6 ;  /* 0x000000061e1a7e2b */ /* 0x000fe20008000016 */
[----:B------:R-:W-:Y:S01]  /*0eb0*/  UMOV UR6, 0xe4faecd5 ;  /* 0xe4faecd500067882 */ /* 0x000fe20000000000 */
[----:B------:R-:W-:Y:S01]  /*0ec0*/  UMOV UR7, 0x3f1745cd ;  /* 0x3f1745cd00077882 */ /* 0x000fe20000000000 */
[----:B------:R-:W-:-:S05]  /*0ed0*/  DADD R22, R20, -R18 ;  /* 0x0000000014167229 */ /* 0x000fca0000000812 */
[----:B------:R-:W-:Y:S01]  /*0ee0*/  DFMA R26, R30, R26, UR6 ;  /* 0x000000061e1a7e2b */ /* 0x000fe2000800001a */
[----:B------:R-:W-:Y:S01]  /*0ef0*/  UMOV UR6, 0x258a578b ;  /* 0x258a578b00067882 */ /* 0x000fe20000000000 */
[----:B------:R-:W-:Y:S01]  /*0f00*/  UMOV UR7, 0x3f3c71c7 ;  /* 0x3f3c71c700077882 */ /* 0x000fe20000000000 */
[----:B------:R-:W-:-:S05]  /*0f10*/  DADD R22, R22, R22 ;  /* 0x0000000016167229 */ /* 0x000fca0000000016 */
[----:B------:R-:W-:Y:S01]  /*0f20*/  DFMA R26, R30, R26, UR6 ;  /* 0x000000061e1a7e2b */ /* 0x000fe2000800001a */
[----:B------:R-:W-:Y:S01]  /*0f30*/  UMOV UR6, 0x9242b910 ;  /* 0x9242b91000067882 */ /* 0x000fe20000000000 */
[----:B------:R-:W-:Y:S01]  /*0f40*/  UMOV UR7, 0x3f624924 ;  /* 0x3f62492400077882 */ /* 0x000fe20000000000 */
[----:B------:R-:W-:-:S05]  /*0f50*/  DFMA R22, R20, -R18, R22 ;  /* 0x800000121416722b */ /* 0x000fca0000000016 */
[----:B------:R-:W-:Y:S01]  /*0f60*/  DFMA R26, R30, R26, UR6 ;  /* 0x000000061e1a7e2b */ /* 0x000fe2000800001a */
[----:B------:R-:W-:Y:S01]  /*0f70*/  UMOV UR6, 0x99999dfb ;  /* 0x99999dfb00067882 */ /* 0x000fe20000000000 */
[----:B------:R-:W-:Y:S01]  /*0f80*/  UMOV UR7, 0x3f899999 ;  /* 0x3f89999900077882 */ /* 0x000fe20000000000 */
[----:B------:R-:W-:-:S05]  /*0f90*/  DMUL R22, R24, R22 ;  /* 0x0000001618167228 */ /* 0x000fca0000000000 */
[----:B------:R-:W-:Y:S01]  /*0fa0*/  DFMA R26, R30, R26, UR6 ;  /* 0x000000061e1a7e2b */ /* 0x000fe2000800001a */
[----:B------:R-:W-:Y:S01]  /*0fb0*/  UMOV UR6, 0x55555555 ;  /* 0x5555555500067882 */ /* 0x000fe20000000000 */
[----:B------:R-:W-:-:S03]  /*0fc0*/  UMOV UR7, 0x3fb55555 ;  /* 0x3fb5555500077882 */ /* 0x000fc60000000000 */
[----:B------:R-:W-:Y:S01]  /*0fd0*/  IADD3 R29, PT, PT, R23, 0x100000, RZ ;  /* 0x00100000171d7810 */ /* 0x000fe20007ffe0ff */
[----:B------:R-:W-:Y:S02]  /*0fe0*/  IMAD.MOV.U32 R28, RZ, RZ, R22 ;  /* 0x000000ffff1c7224 */ /* 0x000fe400078e0016 */
[----:B------:R-:W-:-:S08]  /*0ff0*/  DFMA R20, R30, R26, UR6 ;  /* 0x000000061e147e2b */ /* 0x000fd0000800001a */
[----:B------:R-:W-:Y:S01]  /*1000*/  DADD R24, -R20, UR6 ;  /* 0x0000000614187e29 */ /* 0x000fe20008000100 */
[----:B------:R-:W-:Y:S01]  /*1010*/  UMOV UR6, 0xb9e7b0 ;  /* 0x00b9e7b000067882 */ /* 0x000fe20000000000 */
[----:B------:R-:W-:-:S06]  /*1020*/  UMOV UR7, 0x3c46a4cb ;  /* 0x3c46a4cb00077882 */ /* 0x000fcc0000000000 */
[----:B------:R-:W-:Y:S02]  /*1030*/  DFMA R24, R30, R26, R24 ;  /* 0x0000001a1e18722b */ /* 0x000fe40000000018 */
[----:B------:R-:W-:-:S06]  /*1040*/  DMUL R26, R18, R18 ;  /* 0x00000012121a7228 */ /* 0x000fcc0000000000 */
[----:B------:R-:W-:Y:S01]  /*1050*/  DADD R24, R24, -UR6 ;  /* 0x8000000618187e29 */ /* 0x000fe20008000000 */
[----:B------:R-:W-:Y:S01]  /*1060*/  UMOV UR6, 0x80000000 ;  /* 0x8000000000067882 */ /* 0x000fe20000000000 */
[----:B------:R-:W-:Y:S01]  /*1070*/  DFMA R30, R18, R18, -R26 ;  /* 0x00000012121e722b */ /* 0x000fe2000000081a */
[----:B------:R-:W-:-:S07]  /*1080*/  UMOV UR7, 0x43300000 ;  /* 0x4330000000077882 */ /* 0x000fce0000000000 */
[C---:B------:R-:W-:Y:S02]  /*1090*/  DFMA R28, R18.reuse, R28, R30 ;  /* 0x0000001c121c722b */ /* 0x040fe4000000001e */
[----:B------:R-:W-:-:S08]  /*10a0*/  DMUL R30, R18, R26 ;  /* 0x0000001a121e7228 */ /* 0x000fd00000000000 */
[----:B------:R-:W-:-:S08]  /*10b0*/  DFMA R32, R18, R26, -R30 ;  /* 0x0000001a1220722b */ /* 0x000fd0000000081e */
[----:B------:R-:W-:Y:S02]  /*10c0*/  DFMA R32, R22, R26, R32 ;  /* 0x0000001a1620722b */ /* 0x000fe40000000020 */
[----:B------:R-:W-:-:S06]  /*10d0*/  DADD R26, R20, R24 ;  /* 0x00000000141a7229 */ /* 0x000fcc0000000018 */
[----:B------:R-:W-:Y:S02]  /*10e0*/  DFMA R28, R18, R28, R32 ;  /* 0x0000001c121c722b */ /* 0x000fe40000000020 */
[----:B------:R-:W-:-:S08]  /*10f0*/  DADD R32, R20, -R26 ;  /* 0x0000000014207229 */ /* 0x000fd0000000081a */
[----:B------:R-:W-:Y:S02]  /*1100*/  DADD R32, R24, R32 ;  /* 0x0000000018207229 */ /* 0x000fe40000000020 */
[----:B------:R-:W-:-:S08]  /*1110*/  DMUL R24, R26, R30 ;  /* 0x0000001e1a187228 */ /* 0x000fd00000000000 */
[----:B------:R-:W-:-:S08]  /*1120*/  DFMA R20, R26, R30, -R24 ;  /* 0x0000001e1a14722b */ /* 0x000fd00000000818 */
[----:B------:R-:W-:-:S08]  /*1130*/  DFMA R20, R26, R28, R20 ;  /* 0x0000001c1a14722b */ /* 0x000fd00000000014 */
[----:B------:R-:W-:-:S08]  /*1140*/  DFMA R32, R32, R30, R20 ;  /* 0x0000001e2020722b */ /* 0x000fd00000000014 */
[----:B------:R-:W-:-:S08]  /*1150*/  DADD R20, R24, R32 ;  /* 0x0000000018147229 */ /* 0x000fd00000000020 */
[--C-:B------:R-:W-:Y:S02]  /*1160*/  DADD R26, R18, R20.reuse ;  /* 0x00000000121a7229 */ /* 0x100fe40000000014 */
[----:B------:R-:W-:-:S06]  /*1170*/  DADD R24, R24, -R20 ;  /* 0x0000000018187229 */ /* 0x000fcc0000000814 */
[----:B------:R-:W-:Y:S02]  /*1180*/  DADD R18, R18, -R26 ;  /* 0x0000000012127229 */ /* 0x000fe4000000081a */
[----:B------:R-:W-:-:S06]  /*1190*/  DADD R24, R32, R24 ;  /* 0x0000000020187229 */ /* 0x000fcc0000000018 */
[----:B------:R-:W-:Y:S01]  /*11a0*/  DADD R18, R20, R18 ;  /* 0x0000000014127229 */ /* 0x000fe20000000012 */
[C---:B------:R-:W-:Y:S02]  /*11b0*/  VIADD R20, R36.reuse, 0xfffffc01 ;  /* 0xfffffc0124147836 */ /* 0x040fe40000000000 */
[----:B------:R-:W-:Y:S02]  /*11c0*/  @P1 VIADD R20, R36, 0xfffffc02 ;  /* 0xfffffc0224141836 */ /* 0x000fe40000000000 */
[----:B------:R-:W-:-:S03]  /*11d0*/  IMAD.MOV.U32 R21, RZ, RZ, 0x43300000 ;  /* 0x43300000ff157424 */ /* 0x000fc600078e00ff */
[----:B------:R-:W-:Y:S01]  /*11e0*/  DADD R24, R24, R18 ;  /* 0x0000000018187229 */ /* 0x000fe20000000012 */
[----:B------:R-:W-:-:S06]  /*11f0*/  LOP3.LUT R20, R20, 0x80000000, RZ, 0x3c, !PT ;  /* 0x8000000014147812 */ /* 0x000fcc00078e3cff */
[----:B------:R-:W-:Y:S01]  /*1200*/  DADD R20, R20, -UR6 ;  /* 0x8000000614147e29 */ /* 0x000fe20008000000 */
[----:B------:R-:W-:Y:S01]  /*1210*/  UMOV UR6, 0xfefa39ef ;  /* 0xfefa39ef00067882 */ /* 0x000fe20000000000 */
[----:B------:R-:W-:Y:S01]  /*1220*/  DADD R24, R22, R24 ;  /* 0x0000000016187229 */ /* 0x000fe20000000018 */
[----:B------:R-:W-:-:S07]  /*1230*/  UMOV UR7, 0x3fe62e42 ;  /* 0x3fe62e4200077882 */ /* 0x000fce0000000000 */
[----:B------:R-:W-:-:S08]  /*1240*/  DADD R22, R26, R24 ;  /* 0x000000001a167229 */ /* 0x000fd00000000018 */
[--C-:B------:R-:W-:Y:S02]  /*1250*/  DFMA R18, R20, UR6, R22.reuse ;  /* 0x0000000614127c2b */ /* 0x100fe40008000016 */
[----:B------:R-:W-:-:S06]  /*1260*/  DADD R28, R26, -R22 ;  /* 0x000000001a1c7229 */ /* 0x000fcc0000000816 */
[----:B------:R-:W-:Y:S02]  /*1270*/  DFMA R26, R20, -UR6, R18 ;  /* 0x80000006141a7c2b */ /* 0x000fe40008000012 */
[----:B------:R-:W-:-:S06]  /*1280*/  DADD R28, R24, R28 ;  /* 0x00000000181c7229 */ /* 0x000fcc000000001c */
[----:B------:R-:W-:-:S08]  /*1290*/  DADD R26, -R22, R26 ;  /* 0x00000000161a7229 */ /* 0x000fd0000000011a */
[----:B------:R-:W-:-:S08]  /*12a0*/  DADD R26, R28, -R26 ;  /* 0x000000001c1a7229 */ /* 0x000fd0000000081a */
[----:B------:R-:W-:-:S08]  /*12b0*/  DFMA R26, R20, UR8, R26 ;  /* 0x00000008141a7c2b */ /* 0x000fd0000800001a */
[----:B------:R-:W-:-:S08]  /*12c0*/  DADD R20, R18, R26 ;  /* 0x0000000012147229 */ /* 0x000fd0000000001a */
[----:B------:R-:W-:Y:S02]  /*12d0*/  DADD R18, R18, -R20 ;  /* 0x0000000012127229 */ /* 0x000fe40000000814 */
[----:B------:R-:W-:-:S06]  /*12e0*/  DMUL R24, R20, 2 ;  /* 0x4000000014187828 */ /* 0x000fcc0000000000 */
[----:B------:R-:W-:Y:S02]  /*12f0*/  DADD R26, R26, R18 ;  /* 0x000000001a1a7229 */ /* 0x000fe40000000012 */
[----:B------:R-:W-:Y:S01]  /*1300*/  DFMA R20, R20, 2, -R24 ;  /* 0x400000001414782b */ /* 0x000fe20000000818 */
[----:B------:R-:W-:Y:S02]  /*1310*/  IMAD.MOV.U32 R18, RZ, RZ, 0x652b82fe ;  /* 0x652b82feff127424 */ /* 0x000fe400078e00ff */
[----:B------:R-:W-:-:S05]  /*1320*/  IMAD.MOV.U32 R19, RZ, RZ, 0x3ff71547 ;  /* 0x3ff71547ff137424 */ /* 0x000fca00078e00ff */
[----:B------:R-:W-:-:S08]  /*1330*/  DFMA R26, R26, 2, R20 ;  /* 0x400000001a1a782b */ /* 0x000fd00000000014 */
[----:B------:R-:W-:-:S08]  /*1340*/  DADD R20, R24, R26 ;  /* 0x0000000018147229 */ /* 0x000fd0000000001a */
[----:B------:R-:W-:Y:S02]  /*1350*/  DFMA R18, R20, R18, 6.75539944105574400000e+15 ;  /* 0x433800001412742b */ /* 0x000fe40000000012 */
[----:B------:R-:W-:Y:S01]  /*1360*/  FSETP.GEU.AND P0, PT, |R21|, 4.1917929649353027344, PT ;  /* 0x4086232b1500780b */ /* 0x000fe20003f0e200 */
[----:B------:R-:W-:-:S05]  /*1370*/  DADD R24, R24, -R20 ;  /* 0x0000000018187229 */ /* 0x000fca0000000814 */
[----:B------:R-:W-:-:S03]  /*1380*/  DADD R22, R18, -6.75539944105574400000e+15 ;  /* 0xc338000012167429 */ /* 0x000fc60000000000 */
[----:B------:R-:W-:-:S05]  /*1390*/  DADD R26, R26, R24 ;  /* 0x000000001a1a7229 */ /* 0x000fca0000000018 */
        /* <DEDUP_REMOVED lines=43> */
[----:B------:R-:W-:Y:S02]  /*1650*/  FSEL R25, R25, RZ, P0 ;  /* 0x000000ff19197208 */ /* 0x000fe40000000000 */
[----:B------:R-:W-:-:S05]  /*1660*/  @!P1 SHF.R.S32.HI R19, RZ, 0x1, R19 ;  /* 0x00000001ff139819 */ /* 0x000fca0000011413 */
[----:B------:R-:W-:Y:S02]  /*1670*/  @!P1 IMAD.IADD R18, R18, 0x1, -R19 ;  /* 0x0000000112129824 */ /* 0x000fe400078e0a13 */
[----:B------:R-:W-:-:S03]  /*1680*/  @!P1 IMAD R23, R19, 0x100000, R23 ;  /* 0x0010000013179824 */ /* 0x000fc600078e0217 */
[----:B------:R-:W-:Y:S01]  /*1690*/  @!P1 LEA R19, R18, 0x3ff00000, 0x14 ;  /* 0x3ff0000012139811 */ /* 0x000fe200078ea0ff */
[----:B------:R-:W-:-:S06]  /*16a0*/  @!P1 IMAD.MOV.U32 R18, RZ, RZ, RZ ;  /* 0x000000ffff129224 */ /* 0x000fcc00078e00ff */
[----:B------:R-:W-:-:S11]  /*16b0*/  @!P1 DMUL R24, R22, R18 ;  /* 0x0000001216189228 */ /* 0x000fd60000000000 */
.L_x_68:
[----:B------:R-:W-:Y:S01]  /*16c0*/  DFMA R26, R26, R24, R24 ;  /* 0x000000181a1a722b */ /* 0x000fe20000000018 */
[----:B------:R-:W-:Y:S01]  /*16d0*/  IMAD.MOV.U32 R18, RZ, RZ, R0 ;  /* 0x000000ffff127224 */ /* 0x000fe200078e0000 */
[----:B------:R-:W-:Y:S01]  /*16e0*/  DSETP.NEU.AND P0, PT, |R24|, +INF , PT ;  /* 0x7ff000001800742a */ /* 0x000fe20003f0d200 */
[----:B------:R-:W-:-:S07]  /*16f0*/  IMAD.MOV.U32 R19, RZ, RZ, 0x0 ;  /* 0x00000000ff137424 */ /* 0x000fce00078e00ff */
[----:B------:R-:W-:Y:S02]  /*1700*/  FSEL R20, R24, R26, !P0 ;  /* 0x0000001a18147208 */ /* 0x000fe40004000000 */
[----:B------:R-:W-:Y:S01]  /*1710*/  FSEL R24, R25, R27, !P0 ;  /* 0x0000001b19187208 */ /* 0x000fe20004000000 */
[----:B------:R-:W-:Y:S06]  /*1720*/  RET.REL.NODEC R18 `(_Z10mean_shiftPdS_S_S_) ;  /* 0xffffffe812347950 */ /* 0x000fec0003c3ffff */
.L_x_69:
        /* <DEDUP_REMOVED lines=13> */
.L_x_80:


//--------------------- .text._Z15get_sum_per_rowPdS_ --------------------------
	.section	.text._Z15get_sum_per_rowPdS_,"ax",@progbits
	.align	128
        .global         _Z15get_sum_per_rowPdS_
        .type           _Z15get_sum_per_rowPdS_,@function
        .size           _Z15get_sum_per_rowPdS_,(.L_x_84 - _Z15get_sum_per_rowPdS_)
        .other          _Z15get_sum_per_rowPdS_,@"STO_CUDA_ENTRY STV_DEFAULT"
_Z15get_sum_per_rowPdS_:
.text._Z15get_sum_per_rowPdS_:
[----:B------:R-:W-:Y:S08]  /*0000*/  LDC R1, c[0x0][0x37c] ;  /* 0x0000df00ff017b82 */ /* 0x000ff00000000800 */
[----:B------:R-:W0:Y:S01]  /*0010*/  LDC.64 R2, c[0x4][0x10] ;  /* 0x01000400ff027b82 */ /* 0x000e220000000a00 */
[----:B------:R-:W0:Y:S02]  /*0020*/  LDCU.64 UR4, c[0x0][0x358] ;  /* 0x00006b00ff0477ac */ /* 0x000e240008000a00 */
[----:B0-----:R-:W2:Y:S05]  /*0030*/  LDG.E R5, desc[UR4][R2.64] ;  /* 0x0000000402057981 */ /* 0x001eaa000c1e1900 */
[----:B------:R-:W0:Y:S01]  /*0040*/  S2UR UR6, SR_CTAID.X ;  /* 0x00000000000679c3 */ /* 0x000e220000002500 */
[----:B------:R-:W0:Y:S07]  /*0050*/  S2R R0, SR_TID.X ;  /* 0x0000000000007919 */ /* 0x000e2e0000002100 */
[----:B------:R-:W0:Y:S02]  /*0060*/  LDC R7, c[0x0][0x360] ;  /* 0x0000d800ff077b82 */ /* 0x000e240000000800 */
[----:B0-----:R-:W-:-:S05]  /*0070*/  IMAD R0, R7, UR6, R0 ;  /* 0x0000000607007c24 */ /* 0x001fca000f8e0200 */
[----:B--2---:R-:W-:-:S13]  /*0080*/  ISETP.GE.AND P0, PT, R0, R5, PT ;  /* 0x000000050000720c */ /* 0x004fda0003f06270 */
[----:B------:R-:W-:Y:S05]  /*0090*/  @P0 EXIT ;  /* 0x000000000000094d */ /* 0x000fea0003800000 */
[----:B------:R-:W0:Y:S01]  /*00a0*/  LDCU UR6, c[0x0][0x370] ;  /* 0x00006e00ff0677ac */ /* 0x000e220008000800 */
[----:B------:R-:W-:Y:S01]  /*00b0*/  LEA R13, R0, R0, 0x1 ;  /* 0x00000000000d7211 */ /* 0x000fe200078e08ff */
[----:B0-----:R-:W-:-:S07]  /*00c0*/  IMAD R0, R7, UR6, RZ ;  /* 0x0000000607007c24 */ /* 0x001fce000f8e02ff */
.L_x_70:
[----:B------:R-:W0:Y:S08]  /*00d0*/  LDC.64 R4, c[0x0][0x380] ;  /* 0x0000e000ff047b82 */ /* 0x000e300000000a00 */
[----:B------:R-:W1:Y:S01]  /*00e0*/  LDC.64 R10, c[0x0][0x388] ;  /* 0x0000e200ff0a7b82 */ /* 0x000e620000000a00 */
[----:B0-----:R-:W-:-:S05]  /*00f0*/  IMAD.WIDE R4, R13, 0x8, R4 ;  /* 0x000000080d047825 */ /* 0x001fca00078e0204 */
[----:B------:R-:W2:Y:S04]  /*0100*/  LDG.E.64 R6, desc[UR4][R4.64] ;  /* 0x0000000404067981 */ /* 0x000ea8000c1e1b00 */
[----:B------:R-:W3:Y:S01]  /*0110*/  LDG.E.64 R8, desc[UR4][R4.64+0x10] ;  /* 0x0000100404087981 */ /* 0x000ee2000c1e1b00 */
[----:B--2---:R-:W1:Y:S02]  /*0120*/  F2I.F64.TRUNC R7, R6 ;  /* 0x0000000600077311 */ /* 0x004e64000030d100 */
[----:B-1----:R-:W-:-:S05]  /*0130*/  IMAD.WIDE R10, R7, 0x8, R10 ;  /* 0x00000008070a7825 */ /* 0x002fca00078e020a */
[----:B---3--:R0:W-:Y:S04]  /*0140*/  REDG.E.ADD.F64.RN.STRONG.GPU desc[UR4][R10.64], R8 ;  /* 0x000000080a0079a6 */ /* 0x0081e8000c12ff04 */
[----:B------:R-:W2:Y:S01]  /*0150*/  LDG.E R12, desc[UR4][R2.64] ;  /* 0x00000004020c7981 */ /* 0x000ea2000c1e1900 */
[----:B------:R-:W-:Y:S01]  /*0160*/  IMAD R13, R0, 0x3, R13 ;  /* 0x00000003000d7824 */ /* 0x000fe200078e020d */
[----:B--2---:R-:W-:-:S04]  /*0170*/  LEA R12, R12, R12, 0x1 ;  /* 0x0000000c0c0c7211 */ /* 0x004fc800078e08ff */
[----:B------:R-:W-:-:S13]  /*0180*/  ISETP.GE.AND P0, PT, R13, R12, PT ;  /* 0x0000000c0d00720c */ /* 0x000fda0003f06270 */
[----:B0-----:R-:W-:Y:S05]  /*0190*/  @!P0 BRA `(.L_x_70) ;  /* 0xfffffffc00cc8947 */ /* 0x001fea000383ffff */
[----:B------:R-:W-:Y:S05]  /*01a0*/  EXIT ;  /* 0x000000000000794d */ /* 0x000fea0003800000 */
.L_x_71:
        /* <DEDUP_REMOVED lines=13> */
.L_x_84:


//--------------------- .text._Z15multiply_arraysPdS_S_ --------------------------
	.section	.text._Z15multiply_arraysPdS_S_,"ax",@progbits
	.align	128
        .global         _Z15multiply_arraysPdS_S_
        .type           _Z15multiply_arraysPdS_S_,@function
        .size           _Z15multiply_arraysPdS_S_,(.L_x_85 - _Z15multiply_arraysPdS_S_)
        .other          _Z15multiply_arraysPdS_S_,@"STO_CUDA_ENTRY STV_DEFAULT"
_Z15multiply_arraysPdS_S_:
.text._Z15multiply_arraysPdS_S_:
        /* <DEDUP_REMOVED lines=10> */
[----:B------:R-:W0:Y:S02]  /*00a0*/  LDC.64 R4, c[0x4][0x8] ;  /* 0x01000200ff047b82 */ /* 0x000e240000000a00 */
[----:B0-----:R0:W5:Y:S01]  /*00b0*/  LDG.E R2, desc[UR6][R4.64] ;  /* 0x0000000604027981 */ /* 0x001162000c1e1900 */
[----:B------:R-:W1:Y:S01]  /*00c0*/  LDCU UR4, c[0x0][0x370] ;  /* 0x00006e00ff0477ac */ /* 0x000e620008000800 */
[----:B------:R-:W-:Y:S02]  /*00d0*/  MOV R6, R3 ;  /* 0x0000000300067202 */ /* 0x000fe40000000f00 */
[----:B------:R-:W-:Y:S01]  /*00e0*/  LEA R0, R0, R0, 0x1 ;  /* 0x0000000000007211 */ /* 0x000fe200078e08ff */
[----:B01----:R-:W-:-:S07]  /*00f0*/  IMAD R3, R7, UR4, RZ ;  /* 0x0000000407037c24 */ /* 0x003fce000f8e02ff */
.L_x_75:
[----:B-----5:R-:W-:Y:S01]  /*0100*/  ISETP.GE.AND P0, PT, R2, 0x1, PT ;  /* 0x000000010200780c */ /* 0x020fe20003f06270 */
[----:B------:R-:W-:-:S12]  /*0110*/  BSSY.RECONVERGENT B0, `(.L_x_72) ;  /* 0x000001a000007945 */ /* 0x000fd80003800200 */
[----:B------:R-:W-:Y:S05]  /*0120*/  @!P0 BRA `(.L_x_73) ;  /* 0x0000000000608947 */ /* 0x000fea0003800000 */
[----:B------:R-:W0:Y:S08]  /*0130*/  LDC.64 R4, c[0x0][0x388] ;  /* 0x0000e200ff047b82 */ /* 0x000e300000000a00 */
[----:B------:R-:W1:Y:S08]  /*0140*/  LDC.64 R6, c[0x4][0x8] ;  /* 0x01000200ff067b82 */ /* 0x000e700000000a00 */
[----:B------:R-:W2:Y:S01]  /*0150*/  LDC.64 R8, c[0x0][0x380] ;  /* 0x0000e000ff087b82 */ /* 0x000ea20000000a00 */
[----:B0-----:R-:W-:-:S07]  /*0160*/  IMAD.WIDE R16, R0, 0x8, R4 ;  /* 0x0000000800107825 */ /* 0x001fce00078e0204 */
[----:B------:R-:W0:Y:S01]  /*0170*/  LDC.64 R10, c[0x0][0x390] ;  /* 0x0000e400ff0a7b82 */ /* 0x000e220000000a00 */
[----:B------:R-:W3:Y:S04]  /*0180*/  LDG.E.64 R12, desc[UR6][R16.64] ;  /* 0x00000006100c7981 */ /* 0x000ee8000c1e1b00 */
[----:B------:R-:W4:Y:S04]  /*0190*/  LDG.E.64 R14, desc[UR6][R16.64+0x8] ;  /* 0x00000806100e7981 */ /* 0x000f28000c1e1b00 */
[----:B------:R0:W5:Y:S01]  /*01a0*/  LDG.E.64 R4, desc[UR6][R16.64+0x10] ;  /* 0x0000100610047981 */ /* 0x000162000c1e1b00 */
[----:B------:R-:W-:Y:S01]  /*01b0*/  UMOV UR4, URZ ;  /* 0x000000ff00047c82 */ /* 0x000fe20008000000 */
[----:B---3--:R3:W0:Y:S08]  /*01c0*/  F2I.F64.TRUNC R19, R12 ;  /* 0x0000000c00137311 */ /* 0x008630000030d100 */
[----:B-12-4-:R3:W4:Y:S02]  /*01d0*/  F2I.F64.TRUNC R21, R14 ;  /* 0x0000000e00157311 */ /* 0x016724000030d100 */
.L_x_74:
[----:B---34-:R-:W-:-:S04]  /*01e0*/  IMAD R13, R21, R2, UR4 ;  /* 0x00000004150d7e24 */ /* 0x018fc8000f8e0202 */
[----:B------:R-:W-:-:S06]  /*01f0*/  IMAD.WIDE R12, R13, 0x8, R8 ;  /* 0x000000080d0c7825 */ /* 0x000fcc00078e0208 */
[----:B------:R-:W2:Y:S01]  /*0200*/  LDG.E.64 R12, desc[UR6][R12.64] ;  /* 0x000000060c0c7981 */ /* 0x000ea2000c1e1b00 */
[----:B0-----:R-:W-:-:S04]  /*0210*/  IMAD R17, R19, R2, UR4 ;  /* 0x0000000413117e24 */ /* 0x001fc8000f8e0202 */
[----:B------:R-:W-:Y:S01]  /*0220*/  IMAD.WIDE R16, R17, 0x8, R10 ;  /* 0x0000000811107825 */ /* 0x000fe200078e020a */
[----:B--2--5:R-:W-:-:S07]  /*0230*/  DMUL R14, R4, R12 ;  /* 0x0000000c040e7228 */ /* 0x024fce0000000000 */
[----:B------:R1:W-:Y:S04]  /*0240*/  REDG.E.ADD.F64.RN.STRONG.GPU desc[UR6][R16.64], R14 ;  /* 0x0000000e100079a6 */ /* 0x0003e8000c12ff06 */
[----:B------:R-:W2:Y:S01]  /*0250*/  LDG.E R2, desc[UR6][R6.64] ;  /* 0x0000000606027981 */ /* 0x000ea2000c1e1900 */
[----:B------:R-:W-:-:S06]  /*0260*/  UIADD3 UR4, UPT, UPT, UR4, 0x1, URZ ;  /* 0x0000000104047890 */ /* 0x000fcc000fffe0ff */
[----:B--2---:R-:W-:-:S13]  /*0270*/  ISETP.LE.AND P0, PT, R2, UR4, PT ;  /* 0x0000000402007c0c */ /* 0x004fda000bf03270 */
[----:B-1----:R-:W-:Y:S05]  /*0280*/  @!P0 BRA `(.L_x_74) ;  /* 0xfffffffc00d48947 */ /* 0x002fea000383ffff */
[----:B------:R-:W0:Y:S02]  /*0290*/  LDC.64 R4, c[0x4][0x10] ;  /* 0x01000400ff047b82 */ /* 0x000e240000000a00 */
[----:B0-----:R0:W5:Y:S02]  /*02a0*/  LDG.E R6, desc[UR6][R4.64] ;  /* 0x0000000604067981 */ /* 0x001164000c1e1900 */
.L_x_73:
[----:B------:R-:W-:Y:S05]  /*02b0*/  BSYNC.RECONVERGENT B0 ;  /* 0x0000000000007941 */ /* 0x000fea0003800200 */
.L_x_72:
[----:B------:R-:W-:Y:S01]  /*02c0*/  IMAD R0, R3, 0x3, R0 ;  /* 0x0000000303007824 */ /* 0x000fe200078e0200 */
[----:B0----5:R-:W-:-:S04]  /*02d0*/  LEA R5, R6, R6, 0x1 ;  /* 0x0000000606057211 */ /* 0x021fc800078e08ff */
[----:B------:R-:W-:-:S13]  /*02e0*/  ISETP.GE.AND P0, PT, R0, R5, PT ;  /* 0x000000050000720c */ /* 0x000fda0003f06270 */
[----:B------:R-:W-:Y:S05]  /*02f0*/  @!P0 BRA `(.L_x_75) ;  /* 0xfffffffc00808947 */ /* 0x000fea000383ffff */
[----:B------:R-:W-:Y:S05]  /*0300*/  EXIT ;  /* 0x000000000000794d */ /* 0x000fea0003800000 */
.L_x_76:
        /* <DEDUP_REMOVED lines=15> */
.L_x_85:


//--------------------- .nv.shared.reserved.0     --------------------------
	.section	.nv.shared.reserved.0,"aw",@nobits
	.weak		__nv_reservedSMEM_offset_0_alias
	.size		__nv_reservedSMEM_offset_0_alias, 0, 64
	.other		__nv_reservedSMEM_offset_0_alias,@"STO_CUDA_RESERVED_SHARED STV_DEFAULT"
__nv_reservedSMEM_offset_0_alias:
	.zero		0
	.zero		64


//--------------------- .nv.global                --------------------------
	.section	.nv.global,"aw",@nobits
	.align	8
.nv.global:
	.type		dev_norm,@object
	.size		dev_norm,(dev_h - dev_norm)
dev_norm:
	.zero		8
	.type		dev_h,@object
	.size		dev_h,(dev_rows - dev_h)
dev_h:
	.zero		8
	.type		dev_rows,@object
	.size		dev_rows,(dev_sparse_count - dev_rows)
dev_rows:
	.zero		4
	.type		dev_sparse_count,@object
	.size		dev_sparse_count,(dev_columns - dev_sparse_count)
dev_sparse_count:
	.zero		4
	.type		dev_columns,@object
	.size		dev_columns,(.L_1 - dev_columns)
dev_columns:
	.zero		4
.L_1:


//--------------------- .nv.constant0._Z7get_expPdS_S_ --------------------------
	.section	.nv.constant0._Z7get_expPdS_S_,"a",@progbits
	.sectionflags	@""
	.align	4
.nv.constant0._Z7get_expPdS_S_:
	.zero		920


//--------------------- .nv.constant0._Z13compute_normsPdS_ --------------------------
	.section	.nv.constant0._Z13compute_normsPdS_,"a",@progbits
	.sectionflags	@""
	.align	4
.nv.constant0._Z13compute_normsPdS_:
	.zero		912


//--------------------- .nv.constant0._Z10mean_shiftPdS_S_S_ --------------------------
	.section	.nv.constant0._Z10mean_shiftPdS_S_S_,"a",@progbits
	.sectionflags	@""
	.align	4
.nv.constant0._Z10mean_shiftPdS_S_S_:
	.zero		928


//--------------------- .nv.constant0._Z15get_sum_per_rowPdS_ --------------------------
	.section	.nv.constant0._Z15get_sum_per_rowPdS_,"a",@progbits
	.sectionflags	@""
	.align	4
.nv.constant0._Z15get_sum_per_rowPdS_:
	.zero		912


//--------------------- .nv.constant0._Z15multiply_arraysPdS_S_ --------------------------
	.section	.nv.constant0._Z15multiply_arraysPdS_S_,"a",@progbits
	.sectionflags	@""
	.align	4
.nv.constant0._Z15multiply_arraysPdS_S_:
	.zero		920


//--------------------- SYMBOLS --------------------------

	.type		.nv.reservedSmem.offset0,@object
	.size		.nv.reservedSmem.offset0,0x4
